	.target	sm_80

	.elftype	@"ET_EXEC"


//--------------------- .note.nv.tkinfo           --------------------------
	.section	.note.nv.tkinfo,"",@"SHT_NOTE"
	.sectionflags	@"SHF_NOTE_NV_TKINFO"
	.tkinfo
        /*0018*/ 	.word	0x00000002
        /*0030*/ 	.string	""
        /*0030*/ 	.string	"ptxas"
        /*0030*/ 	.string	"Cuda compilation tools, release 13.0, V13.0.88"
        /*0030*/ 	.string	"Build cuda_13.0.r13.0/compiler.36424714_0"
        /*0030*/ 	.string	"-v  -suppress-debug-info  -lineinfo  -arch sm_80 "



//--------------------- .note.nv.cuinfo           --------------------------
	.section	.note.nv.cuinfo,"",@"SHT_NOTE"
	.sectionflags	@"SHF_NOTE_NV_CUINFO"
        /*0018*/ 	.short	0x0002
        /*001a*/ 	.short	0x0050
        /*001c*/ 	.short	0x0082
	.zero		2


//--------------------- .nv.info                  --------------------------
	.section	.nv.info,"",@"SHT_CUDA_INFO"
	.align	4


	//----- nvinfo : EIATTR_REGCOUNT
	.align		4
        /*0000*/ 	.byte	0x04, 0x2f
        /*0002*/ 	.short	(.L_1 - .L_0)
	.align		4
.L_0:
        /*0004*/ 	.word	index@(matmul_kernel)
        /*0008*/ 	.word	0x0000009e


	//----- nvinfo : EIATTR_FRAME_SIZE
	.align		4
.L_1:
        /*000c*/ 	.byte	0x04, 0x11
        /*000e*/ 	.short	(.L_3 - .L_2)
	.align		4
.L_2:
        /*0010*/ 	.word	index@(matmul_kernel)
        /*0014*/ 	.word	0x00000000


	//----- nvinfo : EIATTR_MIN_STACK_SIZE
	.align		4
.L_3:
        /*0018*/ 	.byte	0x04, 0x12
        /*001a*/ 	.short	(.L_5 - .L_4)
	.align		4
.L_4:
        /*001c*/ 	.word	index@(matmul_kernel)
        /*0020*/ 	.word	0x00000000
.L_5:


//--------------------- .nv.info.matmul_kernel    --------------------------
	.section	.nv.info.matmul_kernel,"",@"SHT_CUDA_INFO"
	.sectionflags	@""
	.align	4


	//----- nvinfo : EIATTR_CUDA_API_VERSION
	.align		4
        /*0000*/ 	.byte	0x04, 0x37
        /*0002*/ 	.short	(.L_7 - .L_6)
.L_6:
        /*0004*/ 	.word	0x00000082


	//----- nvinfo : EIATTR_SW2861232_WAR
	.align		4
.L_7:
        /*0008*/ 	.byte	0x01, 0x35
	.zero		2


	//----- nvinfo : EIATTR_PARAM_CBANK
	.align		4
        /*000c*/ 	.byte	0x04, 0x0a
        /*000e*/ 	.short	(.L_9 - .L_8)
	.align		4
.L_8:
        /*0010*/ 	.word	index@(.nv.constant0.matmul_kernel)
        /*0014*/ 	.short	0x0160
        /*0016*/ 	.short	0x0050


	//----- nvinfo : EIATTR_CBANK_PARAM_SIZE
	.align		4
.L_9:
        /*0018*/ 	.byte	0x03, 0x19
        /*001a*/ 	.short	0x0050


	//----- nvinfo : EIATTR_KPARAM_INFO
	.align		4
        /*001c*/ 	.byte	0x04, 0x17
        /*001e*/ 	.short	(.L_11 - .L_10)
.L_10:
        /*0020*/ 	.word	0x00000000
        /*0024*/ 	.short	0x000d
        /*0026*/ 	.short	0x0048
        /*0028*/ 	.byte	0x00, 0xf4, 0x21, 0x00


	//----- nvinfo : EIATTR_KPARAM_INFO
	.align		4
.L_11:
        /*002c*/ 	.byte	0x04, 0x17
        /*002e*/ 	.short	(.L_13 - .L_12)
.L_12:
        /*0030*/ 	.word	0x00000000
        /*0034*/ 	.short	0x000c
        /*0036*/ 	.short	0x0040
        /*0038*/ 	.byte	0x00, 0xf4, 0x21, 0x00


	//----- nvinfo : EIATTR_KPARAM_INFO
	.align		4
.L_13:
        /*003c*/ 	.byte	0x04, 0x17
        /*003e*/ 	.short	(.L_15 - .L_14)
.L_14:
        /*0040*/ 	.word	0x00000000
        /*0044*/ 	.short	0x000b
        /*0046*/ 	.short	0x0038
        /*0048*/ 	.byte	0x00, 0xf0, 0x11, 0x00


	//----- nvinfo : EIATTR_KPARAM_INFO
	.align		4
.L_15:
        /*004c*/ 	.byte	0x04, 0x17
        /*004e*/ 	.short	(.L_17 - .L_16)
.L_16:
        /*0050*/ 	.word	0x00000000
        /*0054*/ 	.short	0x000a
        /*0056*/ 	.short	0x0034
        /*0058*/ 	.byte	0x00, 0xf0, 0x11, 0x00


	//----- nvinfo : EIATTR_KPARAM_INFO
	.align		4
.L_17:
        /*005c*/ 	.byte	0x04, 0x17
        /*005e*/ 	.short	(.L_19 - .L_18)
.L_18:
        /*0060*/ 	.word	0x00000000
        /*0064*/ 	.short	0x0009
        /*0066*/ 	.short	0x0030
        /*0068*/ 	.byte	0x00, 0xf0, 0x11, 0x00


	//----- nvinfo : EIATTR_KPARAM_INFO
	.align		4
.L_19:
        /*006c*/ 	.byte	0x04, 0x17
        /*006e*/ 	.short	(.L_21 - .L_20)
.L_20:
        /*0070*/ 	.word	0x00000000
        /*0074*/ 	.short	0x0008
        /*0076*/ 	.short	0x002c
        /*0078*/ 	.byte	0x00, 0xf0, 0x11, 0x00


	//----- nvinfo : EIATTR_KPARAM_INFO
	.align		4
.L_21:
        /*007c*/ 	.byte	0x04, 0x17
        /*007e*/ 	.short	(.L_23 - .L_22)
.L_22:
        /*0080*/ 	.word	0x00000000
        /*0084*/ 	.short	0x0007
        /*0086*/ 	.short	0x0028
        /*0088*/ 	.byte	0x00, 0xf0, 0x11, 0x00


	//----- nvinfo : EIATTR_KPARAM_INFO
	.align		4
.L_23:
        /*008c*/ 	.byte	0x04, 0x17
        /*008e*/ 	.short	(.L_25 - .L_24)
.L_24:
        /*0090*/ 	.word	0x00000000
        /*0094*/ 	.short	0x0006
        /*0096*/ 	.short	0x0024
        /*0098*/ 	.byte	0x00, 0xf0, 0x11, 0x00


	//----- nvinfo : EIATTR_KPARAM_INFO
	.align		4
.L_25:
        /*009c*/ 	.byte	0x04, 0x17
        /*009e*/ 	.short	(.L_27 - .L_26)
.L_26:
        /*00a0*/ 	.word	0x00000000
        /*00a4*/ 	.short	0x0005
        /*00a6*/ 	.short	0x0020
        /*00a8*/ 	.byte	0x00, 0xf0, 0x11, 0x00


	//----- nvinfo : EIATTR_KPARAM_INFO
	.align		4
.L_27:
        /*00ac*/ 	.byte	0x04, 0x17
        /*00ae*/ 	.short	(.L_29 - .L_28)
.L_28:
        /*00b0*/ 	.word	0x00000000
        /*00b4*/ 	.short	0x0004
        /*00b6*/ 	.short	0x001c
        /*00b8*/ 	.byte	0x00, 0xf0, 0x11, 0x00


	//----- nvinfo : EIATTR_KPARAM_INFO
	.align		4
.L_29:
        /*00bc*/ 	.byte	0x04, 0x17
        /*00be*/ 	.short	(.L_31 - .L_30)
.L_30:
        /*00c0*/ 	.word	0x00000000
        /*00c4*/ 	.short	0x0003
        /*00c6*/ 	.short	0x0018
        /*00c8*/ 	.byte	0x00, 0xf0, 0x11, 0x00


	//----- nvinfo : EIATTR_KPARAM_INFO
	.align		4
.L_31:
        /*00cc*/ 	.byte	0x04, 0x17
        /*00ce*/ 	.short	(.L_33 - .L_32)
.L_32:
        /*00d0*/ 	.word	0x00000000
        /*00d4*/ 	.short	0x0002
        /*00d6*/ 	.short	0x0010
        /*00d8*/ 	.byte	0x00, 0xf4, 0x21, 0x00


	//----- nvinfo : EIATTR_KPARAM_INFO
	.align		4
.L_33:
        /*00dc*/ 	.byte	0x04, 0x17
        /*00de*/ 	.short	(.L_35 - .L_34)
.L_34:
        /*00e0*/ 	.word	0x00000000
        /*00e4*/ 	.short	0x0001
        /*00e6*/ 	.short	0x0008
        /*00e8*/ 	.byte	0x00, 0xf4, 0x21, 0x00


	//----- nvinfo : EIATTR_KPARAM_INFO
	.align		4
.L_35:
        /*00ec*/ 	.byte	0x04, 0x17
        /*00ee*/ 	.short	(.L_37 - .L_36)
.L_36:
        /*00f0*/ 	.word	0x00000000
        /*00f4*/ 	.short	0x0000
        /*00f6*/ 	.short	0x0000
        /*00f8*/ 	.byte	0x00, 0xf4, 0x21, 0x00


	//----- nvinfo : EIATTR_MAXREG_COUNT
	.align		4
.L_37:
        /*00fc*/ 	.byte	0x03, 0x1b
        /*00fe*/ 	.short	0x00ff


	//----- nvinfo : EIATTR_NUM_BARRIERS
	.align		4
        /*0100*/ 	.byte	0x02, 0x4c
        /*0102*/ 	.byte	0x01
	.zero		1


	//----- nvinfo : EIATTR_MERCURY_ISA_VERSION
	.align		4
        /*0104*/ 	.byte	0x03, 0x5f
        /*0106*/ 	.short	0x0000


	//----- nvinfo : EIATTR_EXIT_INSTR_OFFSETS
	.align		4
        /*0108*/ 	.byte	0x04, 0x1c
        /*010a*/ 	.short	(.L_39 - .L_38)


	//   ....[0]....
.L_38:
        /*010c*/ 	.word	0x00002e10


	//   ....[1]....
        /*0110*/ 	.word	0x00002e40


	//----- nvinfo : EIATTR_REQNTID
	.align		4
.L_39:
        /*0114*/ 	.byte	0x04, 0x10
        /*0116*/ 	.short	(.L_41 - .L_40)
.L_40:
        /*0118*/ 	.word	0x00000040
        /*011c*/ 	.word	0x00000001
        /*0120*/ 	.word	0x00000001
.L_41:


//--------------------- .nv.callgraph             --------------------------
	.section	.nv.callgraph,"",@"SHT_CUDA_CALLGRAPH"
	.align	4
	.sectionentsize	8
	.align		4
        /*0000*/ 	.word	0x00000000
	.align		4
        /*0004*/ 	.word	0xffffffff
	.align		4
        /*0008*/ 	.word	0x00000000
	.align		4
        /*000c*/ 	.word	0xfffffffe
	.align		4
        /*0010*/ 	.word	0x00000000
	.align		4
        /*0014*/ 	.word	0xfffffffd
	.align		4
        /*0018*/ 	.word	0x00000000
	.align		4
        /*001c*/ 	.word	0xfffffffc


//--------------------- .nv.rel.action            --------------------------
	.section	.nv.rel.action,"",@"SHT_CUDA_RELOCINFO"
	.align	8
	.sectionentsize	8
        /*0000*/ 	.byte	0x73, 0x00, 0x00, 0x00, 0x00, 0x00, 0x00, 0x00, 0x00, 0x00, 0x00, 0x11, 0x25, 0x00, 0x05, 0x36


//--------------------- .nv.constant0.matmul_kernel --------------------------
	.section	.nv.constant0.matmul_kernel,"a",@progbits
	.sectionflags	@""
	.align	4
.nv.constant0.matmul_kernel:
	.zero		432


//--------------------- .text.matmul_kernel       --------------------------
	.section	.text.matmul_kernel,"ax",@progbits
	.sectioninfo	@"SHI_REGISTERS=158"
	.align	128
        .global         matmul_kernel
        .type           matmul_kernel,@function
        .size           matmul_kernel,(.L_x_3 - matmul_kernel)
        .other          matmul_kernel,@"STO_CUDA_ENTRY STV_DEFAULT"
matmul_kernel:
.text.matmul_kernel:
[----:B------:R-:W-:Y:S02]  /*0000*/  IMAD.MOV.U32 R1, RZ, RZ, c[0x0][0x28] ;  /* 0x00000a00ff017624 */ /* 0x000fe400078e00ff */
[----:B------:R-:W-:Y:S01]  /*0010*/  IMAD.MOV.U32 R6, RZ, RZ, 0x1f ;  /* 0x0000001fff067424 */ /* 0x000fe200078e00ff */
[----:B------:R-:W0:Y:S01]  /*0020*/  S2R R5, SR_CTAID.X ;  /* 0x0000000000057919 */ /* 0x000e220000002500 */
[----:B------:R-:W-:Y:S01]  /*0030*/  ULDC.64 UR6, c[0x0][0x118] ;  /* 0x0000460000067ab9 */ /* 0x000fe20000000a00 */
[----:B------:R-:W-:Y:S01]  /*0040*/  CS2R R60, SRZ ;  /* 0x00000000003c7805 */ /* 0x000fe2000001ff00 */
[----:B------:R-:W-:Y:S01]  /*0050*/  CS2R R62, SRZ ;  /* 0x00000000003e7805 */ /* 0x000fe2000001ff00 */
[----:B------:R-:W-:Y:S01]  /*0060*/  IADD3 R0, R6, c[0x0][0x17c], RZ ;  /* 0x00005f0006007a10 */ /* 0x000fe20007ffe0ff */
[----:B------:R-:W1:Y:S01]  /*0070*/  S2R R133, SR_TID.X ;  /* 0x0000000000857919 */ /* 0x000e620000002100 */
[----:B------:R-:W-:Y:S01]  /*0080*/  CS2R R40, SRZ ;  /* 0x0000000000287805 */ /* 0x000fe2000001ff00 */
[----:B------:R-:W-:Y:S01]  /*0090*/  CS2R R42, SRZ ;  /* 0x00000000002a7805 */ /* 0x000fe2000001ff00 */
[----:B------:R-:W-:-:S04]  /*00a0*/  SHF.R.S32.HI R3, RZ, 0x1f, R0 ;  /* 0x0000001fff037819 */ /* 0x000fc80000011400 */
[----:B------:R-:W-:-:S04]  /*00b0*/  LEA.HI R3, R3, R0, RZ, 0x5 ;  /* 0x0000000003037211 */ /* 0x000fc800078f28ff */
[----:B------:R-:W-:-:S05]  /*00c0*/  SHF.R.S32.HI R3, RZ, 0x5, R3 ;  /* 0x00000005ff037819 */ /* 0x000fca0000011403 */
[----:B------:R-:W-:Y:S01]  /*00d0*/  IMAD.SHL.U32 R4, R3, 0x8, RZ ;  /* 0x0000000803047824 */ /* 0x000fe200078e00ff */
[----:B0-----:R-:W-:-:S04]  /*00e0*/  IABS R10, R5 ;  /* 0x00000005000a7213 */ /* 0x001fc80000000000 */
[-C--:B------:R-:W-:Y:S02]  /*00f0*/  IABS R7, R4.reuse ;  /* 0x0000000400077213 */ /* 0x080fe40000000000 */
[----:B------:R-:W-:Y:S02]  /*0100*/  IABS R11, R4 ;  /* 0x00000004000b7213 */ /* 0x000fe40000000000 */
[----:B------:R-:W0:Y:S01]  /*0110*/  I2F.RP R0, R7 ;  /* 0x0000000700007306 */ /* 0x000e220000209400 */
[----:B-1----:R-:W-:Y:S02]  /*0120*/  SHF.R.U32.HI R132, RZ, 0x5, R133 ;  /* 0x00000005ff847819 */ /* 0x002fe40000011685 */
[C---:B------:R-:W-:Y:S02]  /*0130*/  LOP3.LUT R131, R133.reuse, 0x1f, RZ, 0xc0, !PT ;  /* 0x0000001f85837812 */ /* 0x040fe400078ec0ff */
[----:B------:R-:W-:Y:S02]  /*0140*/  SGXT.U32 R132, R132, 0x1 ;  /* 0x000000018484781a */ /* 0x000fe40000000000 */
[----:B------:R-:W-:Y:S01]  /*0150*/  LOP3.LUT R130, R133, 0x20, RZ, 0xc0, !PT ;  /* 0x0000002085827812 */ /* 0x000fe200078ec0ff */
[----:B0-----:R-:W0:Y:S02]  /*0160*/  MUFU.RCP R0, R0 ;  /* 0x0000000000007308 */ /* 0x001e240000001000 */
[----:B0-----:R-:W-:Y:S01]  /*0170*/  IADD3 R2, R0, 0xffffffe, RZ ;  /* 0x0ffffffe00027810 */ /* 0x001fe20007ffe0ff */
[----:B------:R-:W-:-:S05]  /*0180*/  IMAD.MOV R0, RZ, RZ, -R11 ;  /* 0x000000ffff007224 */ /* 0x000fca00078e0a0b */
[----:B------:R0:W1:Y:S02]  /*0190*/  F2I.FTZ.U32.TRUNC.NTZ R3, R2 ;  /* 0x0000000200037305 */ /* 0x000064000021f000 */
[----:B0-----:R-:W-:Y:S02]  /*01a0*/  IMAD.MOV.U32 R2, RZ, RZ, RZ ;  /* 0x000000ffff027224 */ /* 0x001fe400078e00ff */
[----:B-1----:R-:W-:-:S04]  /*01b0*/  IMAD.MOV R8, RZ, RZ, -R3 ;  /* 0x000000ffff087224 */ /* 0x002fc800078e0a03 */
[----:B------:R-:W-:Y:S02]  /*01c0*/  IMAD R9, R8, R7, RZ ;  /* 0x0000000708097224 */ /* 0x000fe400078e02ff */
[----:B------:R-:W-:Y:S02]  /*01d0*/  IMAD.MOV.U32 R8, RZ, RZ, R10 ;  /* 0x000000ffff087224 */ /* 0x000fe400078e000a */
[----:B------:R-:W-:-:S06]  /*01e0*/  IMAD.HI.U32 R3, R3, R9, R2 ;  /* 0x0000000903037227 */ /* 0x000fcc00078e0002 */
[----:B------:R-:W-:-:S04]  /*01f0*/  IMAD.HI.U32 R3, R3, R8, RZ ;  /* 0x0000000803037227 */ /* 0x000fc800078e00ff */
[----:B------:R-:W-:-:S05]  /*0200*/  IMAD R0, R3, R0, R8 ;  /* 0x0000000003007224 */ /* 0x000fca00078e0208 */
[----:B------:R-:W-:-:S13]  /*0210*/  ISETP.GT.U32.AND P1, PT, R7, R0, PT ;  /* 0x000000000700720c */ /* 0x000fda0003f24070 */
[----:B------:R-:W-:Y:S01]  /*0220*/  @!P1 IMAD.IADD R0, R0, 0x1, -R7 ;  /* 0x0000000100009824 */ /* 0x000fe200078e0a07 */
[----:B------:R-:W-:Y:S02]  /*0230*/  @!P1 IADD3 R3, R3, 0x1, RZ ;  /* 0x0000000103039810 */ /* 0x000fe40007ffe0ff */
[----:B------:R-:W-:Y:S02]  /*0240*/  ISETP.NE.AND P1, PT, R4, RZ, PT ;  /* 0x000000ff0400720c */ /* 0x000fe40003f25270 */
[----:B------:R-:W-:Y:S02]  /*0250*/  ISETP.GE.U32.AND P0, PT, R0, R7, PT ;  /* 0x000000070000720c */ /* 0x000fe40003f06070 */
[----:B------:R-:W-:-:S04]  /*0260*/  LOP3.LUT R0, R5, R4, RZ, 0x3c, !PT ;  /* 0x0000000405007212 */ /* 0x000fc800078e3cff */
[----:B------:R-:W-:Y:S02]  /*0270*/  ISETP.GE.AND P2, PT, R0, RZ, PT ;  /* 0x000000ff0000720c */ /* 0x000fe40003f46270 */
[----:B------:R-:W-:-:S05]  /*0280*/  IADD3 R0, R6, c[0x0][0x178], RZ ;  /* 0x00005e0006007a10 */ /* 0x000fca0007ffe0ff */
[----:B------:R-:W-:-:S05]  /*0290*/  @P0 IADD3 R3, R3, 0x1, RZ ;  /* 0x0000000103030810 */ /* 0x000fca0007ffe0ff */
[----:B------:R-:W-:Y:S01]  /*02a0*/  IMAD.MOV.U32 R2, RZ, RZ, R3 ;  /* 0x000000ffff027224 */ /* 0x000fe200078e0003 */
[----:B------:R-:W-:-:S03]  /*02b0*/  SHF.R.S32.HI R3, RZ, 0x1f, R0 ;  /* 0x0000001fff037819 */ /* 0x000fc60000011400 */
[----:B------:R-:W-:Y:S01]  /*02c0*/  @!P2 IMAD.MOV R2, RZ, RZ, -R2 ;  /* 0x000000ffff02a224 */ /* 0x000fe200078e0a02 */
[----:B------:R-:W-:Y:S02]  /*02d0*/  @!P1 LOP3.LUT R2, RZ, R4, RZ, 0x33, !PT ;  /* 0x00000004ff029212 */ /* 0x000fe400078e33ff */
[----:B------:R-:W-:-:S03]  /*02e0*/  LEA.HI R3, R3, R0, RZ, 0x5 ;  /* 0x0000000003037211 */ /* 0x000fc600078f28ff */
[----:B------:R-:W-:Y:S02]  /*02f0*/  IMAD.SHL.U32 R8, R2, 0x8, RZ ;  /* 0x0000000802087824 */ /* 0x000fe400078e00ff */
[----:B------:R-:W-:-:S03]  /*0300*/  IMAD.MOV R2, RZ, RZ, -R2 ;  /* 0x000000ffff027224 */ /* 0x000fc600078e0a02 */
[----:B------:R-:W-:Y:S01]  /*0310*/  LEA.HI.SX32 R3, R3, -R8, 0x1b ;  /* 0x8000000803037211 */ /* 0x000fe200078fdaff */
[----:B------:R-:W-:-:S03]  /*0320*/  IMAD R4, R4, R2, R5 ;  /* 0x0000000204047224 */ /* 0x000fc600078e0205 */
[----:B------:R-:W-:Y:S02]  /*0330*/  IMNMX R11, R3, 0x8, PT ;  /* 0x00000008030b7817 */ /* 0x000fe40003800200 */
[----:B------:R-:W-:Y:S02]  /*0340*/  IABS R9, R4 ;  /* 0x0000000400097213 */ /* 0x000fe40000000000 */
[----:B------:R-:W-:-:S04]  /*0350*/  IABS R7, R11 ;  /* 0x0000000b00077213 */ /* 0x000fc80000000000 */
[----:B------:R-:W0:Y:S08]  /*0360*/  I2F.RP R0, R7 ;  /* 0x0000000700007306 */ /* 0x000e300000209400 */
[----:B0-----:R-:W0:Y:S02]  /*0370*/  MUFU.RCP R0, R0 ;  /* 0x0000000000007308 */ /* 0x001e240000001000 */
[----:B0-----:R-:W-:-:S06]  /*0380*/  IADD3 R3, R0, 0xffffffe, RZ ;  /* 0x0ffffffe00037810 */ /* 0x001fcc0007ffe0ff */
[----:B------:R-:W0:Y:S02]  /*0390*/  F2I.FTZ.U32.TRUNC.NTZ R3, R3 ;  /* 0x0000000300037305 */ /* 0x000e24000021f000 */
[----:B0-----:R-:W-:-:S04]  /*03a0*/  IMAD.MOV R6, RZ, RZ, -R3 ;  /* 0x000000ffff067224 */ /* 0x001fc800078e0a03 */
[----:B------:R-:W-:Y:S01]  /*03b0*/  IMAD.MOV.U32 R2, RZ, RZ, R6 ;  /* 0x000000ffff027224 */ /* 0x000fe200078e0006 */
[----:B------:R-:W-:-:S03]  /*03c0*/  IABS R6, R11 ;  /* 0x0000000b00067213 */ /* 0x000fc60000000000 */
[----:B------:R-:W-:Y:S02]  /*03d0*/  IMAD R5, R2, R7, RZ ;  /* 0x0000000702057224 */ /* 0x000fe400078e02ff */
[----:B------:R-:W-:Y:S02]  /*03e0*/  IMAD.MOV.U32 R2, RZ, RZ, RZ ;  /* 0x000000ffff027224 */ /* 0x000fe400078e00ff */
[----:B------:R-:W-:Y:S02]  /*03f0*/  IMAD.MOV R0, RZ, RZ, -R6 ;  /* 0x000000ffff007224 */ /* 0x000fe400078e0a06 */
[----:B------:R-:W-:-:S04]  /*0400*/  IMAD.HI.U32 R2, R3, R5, R2 ;  /* 0x0000000503027227 */ /* 0x000fc800078e0002 */
[----:B------:R-:W-:Y:S02]  /*0410*/  IMAD.MOV.U32 R6, RZ, RZ, c[0x0][0x180] ;  /* 0x00006000ff067624 */ /* 0x000fe400078e00ff */
[----:B------:R-:W-:-:S03]  /*0420*/  IMAD.HI.U32 R2, R2, R9, RZ ;  /* 0x0000000902027227 */ /* 0x000fc600078e00ff */
[----:B------:R-:W-:Y:S01]  /*0430*/  IADD3 R6, R6, 0x1f, RZ ;  /* 0x0000001f06067810 */ /* 0x000fe20007ffe0ff */
[----:B------:R-:W-:-:S05]  /*0440*/  IMAD R0, R2, R0, R9 ;  /* 0x0000000002007224 */ /* 0x000fca00078e0209 */
[----:B------:R-:W-:-:S13]  /*0450*/  ISETP.GT.U32.AND P1, PT, R7, R0, PT ;  /* 0x000000000700720c */ /* 0x000fda0003f24070 */
[----:B------:R-:W-:Y:S01]  /*0460*/  @!P1 IMAD.IADD R0, R0, 0x1, -R7 ;  /* 0x0000000100009824 */ /* 0x000fe200078e0a07 */
[----:B------:R-:W-:Y:S02]  /*0470*/  @!P1 IADD3 R2, R2, 0x1, RZ ;  /* 0x0000000102029810 */ /* 0x000fe40007ffe0ff */
[----:B------:R-:W-:Y:S02]  /*0480*/  ISETP.NE.AND P1, PT, R11, RZ, PT ;  /* 0x000000ff0b00720c */ /* 0x000fe40003f25270 */
[----:B------:R-:W-:Y:S02]  /*0490*/  ISETP.GE.U32.AND P0, PT, R0, R7, PT ;  /* 0x000000070000720c */ /* 0x000fe40003f06070 */
[----:B------:R-:W-:-:S04]  /*04a0*/  LOP3.LUT R0, R4, R11, RZ, 0x3c, !PT ;  /* 0x0000000b04007212 */ /* 0x000fc800078e3cff */
[----:B------:R-:W-:-:S07]  /*04b0*/  ISETP.GE.AND P2, PT, R0, RZ, PT ;  /* 0x000000ff0000720c */ /* 0x000fce0003f46270 */
[----:B------:R-:W-:Y:S02]  /*04c0*/  @P0 IADD3 R2, R2, 0x1, RZ ;  /* 0x0000000102020810 */ /* 0x000fe40007ffe0ff */
[----:B------:R-:W-:-:S04]  /*04d0*/  ISETP.GE.AND P0, PT, R6, 0x20, PT ;  /* 0x000000200600780c */ /* 0x000fc80003f06270 */
[----:B------:R-:W-:Y:S01]  /*04e0*/  @!P2 IMAD.MOV R2, RZ, RZ, -R2 ;  /* 0x000000ffff02a224 */ /* 0x000fe200078e0a02 */
[----:B------:R-:W-:-:S05]  /*04f0*/  @!P1 LOP3.LUT R2, RZ, R11, RZ, 0x33, !PT ;  /* 0x0000000bff029212 */ /* 0x000fca00078e33ff */
[----:B------:R-:W-:Y:S02]  /*0500*/  IMAD.MOV R0, RZ, RZ, -R2 ;  /* 0x000000ffff007224 */ /* 0x000fe400078e0a02 */
[----:B------:R-:W-:Y:S02]  /*0510*/  IMAD.SHL.U32 R3, R2, 0x20, RZ ;  /* 0x0000002002037824 */ /* 0x000fe400078e00ff */
[----:B------:R-:W-:-:S03]  /*0520*/  IMAD R0, R11, R0, R4 ;  /* 0x000000000b007224 */ /* 0x000fc600078e0204 */
[C---:B------:R-:W-:Y:S01]  /*0530*/  LOP3.LUT R129, R3.reuse, R132, RZ, 0xfc, !PT ;  /* 0x0000008403817212 */ /* 0x040fe200078efcff */
[----:B------:R-:W-:Y:S01]  /*0540*/  IMAD.IADD R0, R8, 0x1, R0 ;  /* 0x0000000108007824 */ /* 0x000fe200078e0200 */
[C-C-:B------:R-:W-:Y:S02]  /*0550*/  LOP3.LUT R128, R3.reuse, 0x2, R132.reuse, 0xfe, !PT ;  /* 0x0000000203807812 */ /* 0x140fe400078efe84 */
[C-C-:B------:R-:W-:Y:S01]  /*0560*/  LOP3.LUT R127, R3.reuse, 0x4, R132.reuse, 0xfe, !PT ;  /* 0x00000004037f7812 */ /* 0x140fe200078efe84 */
[----:B------:R-:W-:Y:S01]  /*0570*/  IMAD R113, R0, 0x20, R131 ;  /* 0x0000002000717824 */ /* 0x000fe200078e0283 */
[C-C-:B------:R-:W-:Y:S02]  /*0580*/  LOP3.LUT R126, R3.reuse, 0x6, R132.reuse, 0xfe, !PT ;  /* 0x00000006037e7812 */ /* 0x140fe400078efe84 */
[C-C-:B------:R-:W-:Y:S02]  /*0590*/  LOP3.LUT R125, R3.reuse, 0x8, R132.reuse, 0xfe, !PT ;  /* 0x00000008037d7812 */ /* 0x140fe400078efe84 */
[----:B------:R-:W-:-:S02]  /*05a0*/  LOP3.LUT R124, R3, 0xa, R132, 0xfe, !PT ;  /* 0x0000000a037c7812 */ /* 0x000fc400078efe84 */
[C-C-:B------:R-:W-:Y:S02]  /*05b0*/  LOP3.LUT R123, R3.reuse, 0xc, R132.reuse, 0xfe, !PT ;  /* 0x0000000c037b7812 */ /* 0x140fe400078efe84 */
[C-C-:B------:R-:W-:Y:S02]  /*05c0*/  LOP3.LUT R122, R3.reuse, 0xe, R132.reuse, 0xfe, !PT ;  /* 0x0000000e037a7812 */ /* 0x140fe400078efe84 */
[C-C-:B------:R-:W-:Y:S02]  /*05d0*/  LOP3.LUT R121, R3.reuse, 0x10, R132.reuse, 0xfe, !PT ;  /* 0x0000001003797812 */ /* 0x140fe400078efe84 */
[C-C-:B------:R-:W-:Y:S02]  /*05e0*/  LOP3.LUT R120, R3.reuse, 0x12, R132.reuse, 0xfe, !PT ;  /* 0x0000001203787812 */ /* 0x140fe400078efe84 */
[C-C-:B------:R-:W-:Y:S02]  /*05f0*/  LOP3.LUT R119, R3.reuse, 0x14, R132.reuse, 0xfe, !PT ;  /* 0x0000001403777812 */ /* 0x140fe400078efe84 */
[----:B------:R-:W-:-:S02]  /*0600*/  LOP3.LUT R118, R3, 0x16, R132, 0xfe, !PT ;  /* 0x0000001603767812 */ /* 0x000fc400078efe84 */
[C-C-:B------:R-:W-:Y:S02]  /*0610*/  LOP3.LUT R117, R3.reuse, 0x18, R132.reuse, 0xfe, !PT ;  /* 0x0000001803757812 */ /* 0x140fe400078efe84 */
[C-C-:B------:R-:W-:Y:S02]  /*0620*/  LOP3.LUT R116, R3.reuse, 0x1a, R132.reuse, 0xfe, !PT ;  /* 0x0000001a03747812 */ /* 0x140fe400078efe84 */
[C-C-:B------:R-:W-:Y:S02]  /*0630*/  LOP3.LUT R115, R3.reuse, 0x1c, R132.reuse, 0xfe, !PT ;  /* 0x0000001c03737812 */ /* 0x140fe400078efe84 */
[----:B------:R-:W-:Y:S01]  /*0640*/  LOP3.LUT R114, R3, 0x1e, R132, 0xfe, !PT ;  /* 0x0000001e03727812 */ /* 0x000fe200078efe84 */
[----:B------:R-:W-:Y:S05]  /*0650*/  @!P0 BRA `(.L_x_0) ;  /* 0x0000201000008947 */ /* 0x000fea0003800000 */
[----:B------:R-:W-:Y:S01]  /*0660*/  IABS R20, c[0x0][0x17c] ;  /* 0x00005f0000147a13 */ /* 0x000fe20000000000 */
[----:B------:R-:W-:Y:S01]  /*0670*/  IMAD.SHL.U32 R112, R133, 0x20, RZ ;  /* 0x0000002085707824 */ /* 0x000fe200078e00ff */
[----:B------:R-:W-:Y:S01]  /*0680*/  IABS R27, c[0x0][0x178] ;  /* 0x00005e00001b7a13 */ /* 0x000fe20000000000 */
[----:B------:R-:W-:Y:S01]  /*0690*/  IMAD R26, R131, c[0x0][0x18c], RZ ;  /* 0x00006300831a7a24 */ /* 0x000fe200078e02ff */
[----:B------:R-:W0:Y:S01]  /*06a0*/  I2F.RP R0, R20 ;  /* 0x0000001400007306 */ /* 0x000e220000209400 */
[----:B------:R-:W-:Y:S01]  /*06b0*/  IABS R8, R114 ;  /* 0x0000007200087213 */ /* 0x000fe20000000000 */
[----:B------:R-:W-:Y:S01]  /*06c0*/  CS2R R64, SRZ ;  /* 0x0000000000407805 */ /* 0x000fe2000001ff00 */
[----:B------:R-:W-:Y:S01]  /*06d0*/  IABS R10, R115 ;  /* 0x00000073000a7213 */ /* 0x000fe20000000000 */
[----:B------:R-:W-:Y:S01]  /*06e0*/  CS2R R66, SRZ ;  /* 0x0000000000427805 */ /* 0x000fe2000001ff00 */
[----:B------:R-:W-:Y:S01]  /*06f0*/  IABS R15, R120 ;  /* 0x00000078000f7213 */ /* 0x000fe20000000000 */
[----:B------:R-:W-:Y:S01]  /*0700*/  CS2R R60, SRZ ;  /* 0x00000000003c7805 */ /* 0x000fe2000001ff00 */
[----:B------:R-:W-:Y:S01]  /*0710*/  IABS R19, R123 ;  /* 0x0000007b00137213 */ /* 0x000fe20000000000 */
[----:B------:R-:W1:Y:S01]  /*0720*/  I2F.RP R7, R27 ;  /* 0x0000001b00077306 */ /* 0x000e620000209400 */
[----:B------:R-:W-:Y:S01]  /*0730*/  IABS R22, R129 ;  /* 0x0000008100167213 */ /* 0x000fe20000000000 */
[----:B------:R-:W-:Y:S01]  /*0740*/  CS2R R62, SRZ ;  /* 0x00000000003e7805 */ /* 0x000fe2000001ff00 */
[----:B------:R-:W-:Y:S01]  /*0750*/  IABS R14, R119 ;  /* 0x00000077000e7213 */ /* 0x000fe20000000000 */
[----:B------:R-:W-:Y:S01]  /*0760*/  CS2R R56, SRZ ;  /* 0x0000000000387805 */ /* 0x000fe2000001ff00 */
[----:B------:R-:W-:Y:S01]  /*0770*/  IABS R17, R122 ;  /* 0x0000007a00117213 */ /* 0x000fe20000000000 */
[----:B------:R-:W-:Y:S01]  /*0780*/  CS2R R58, SRZ ;  /* 0x00000000003a7805 */ /* 0x000fe2000001ff00 */
[----:B------:R-:W-:Y:S01]  /*0790*/  IABS R16, R121 ;  /* 0x0000007900107213 */ /* 0x000fe20000000000 */
[----:B0-----:R-:W0:Y:S01]  /*07a0*/  MUFU.RCP R0, R0 ;  /* 0x0000000000007308 */ /* 0x001e220000001000 */
[----:B------:R-:W-:Y:S01]  /*07b0*/  IABS R21, R124 ;  /* 0x0000007c00157213 */ /* 0x000fe20000000000 */
[----:B------:R-:W-:Y:S01]  /*07c0*/  CS2R R40, SRZ ;  /* 0x0000000000287805 */ /* 0x000fe2000001ff00 */
[----:B------:R-:W-:Y:S01]  /*07d0*/  IABS R24, R127 ;  /* 0x0000007f00187213 */ /* 0x000fe20000000000 */
[----:B------:R-:W-:Y:S01]  /*07e0*/  CS2R R42, SRZ ;  /* 0x00000000002a7805 */ /* 0x000fe2000001ff00 */
[----:B------:R-:W-:Y:S01]  /*07f0*/  IABS R25, R128 ;  /* 0x0000008000197213 */ /* 0x000fe20000000000 */
[----:B------:R-:W-:Y:S01]  /*0800*/  ULDC UR4, c[0x0][0x180] ;  /* 0x0000600000047ab9 */ /* 0x000fe20000000800 */
[----:B------:R-:W-:Y:S01]  /*0810*/  IABS R52, R113 ;  /* 0x0000007100347213 */ /* 0x000fe20000000000 */
[----:B-1----:R-:W1:Y:S01]  /*0820*/  MUFU.RCP R7, R7 ;  /* 0x0000000700077308 */ /* 0x002e620000001000 */
[----:B------:R-:W-:-:S02]  /*0830*/  LOP3.LUT R111, R132, 0x2, RZ, 0xfc, !PT ;  /* 0x00000002846f7812 */ /* 0x000fc400078efcff */
[C---:B------:R-:W-:Y:S02]  /*0840*/  LOP3.LUT R110, R132.reuse, 0x4, RZ, 0xfc, !PT ;  /* 0x00000004846e7812 */ /* 0x040fe400078efcff */
[C---:B------:R-:W-:Y:S02]  /*0850*/  LOP3.LUT R75, R132.reuse, 0x6, RZ, 0xfc, !PT ;  /* 0x00000006844b7812 */ /* 0x040fe400078efcff */
[----:B------:R-:W-:Y:S02]  /*0860*/  LOP3.LUT R74, R132, 0x8, RZ, 0xfc, !PT ;  /* 0x00000008844a7812 */ /* 0x000fe400078efcff */
[----:B0-----:R-:W-:Y:S02]  /*0870*/  IADD3 R2, R0, 0xffffffe, RZ ;  /* 0x0ffffffe00027810 */ /* 0x001fe40007ffe0ff */
[C---:B------:R-:W-:Y:S02]  /*0880*/  LOP3.LUT R73, R132.reuse, 0xa, RZ, 0xfc, !PT ;  /* 0x0000000a84497812 */ /* 0x040fe400078efcff */
[----:B------:R0:W2:Y:S01]  /*0890*/  F2I.FTZ.U32.TRUNC.NTZ R3, R2 ;  /* 0x0000000200037305 */ /* 0x0000a2000021f000 */
[----:B------:R-:W-:-:S02]  /*08a0*/  LOP3.LUT R72, R132, 0xc, RZ, 0xfc, !PT ;  /* 0x0000000c84487812 */ /* 0x000fc400078efcff */
[----:B-1----:R-:W-:Y:S01]  /*08b0*/  IADD3 R4, R7, 0xffffffe, RZ ;  /* 0x0ffffffe07047810 */ /* 0x002fe20007ffe0ff */
[C---:B------:R-:W-:Y:S01]  /*08c0*/  IMAD.SHL.U32 R7, R133.reuse, 0x8, RZ ;  /* 0x0000000885077824 */ /* 0x040fe200078e00ff */
[C---:B------:R-:W-:Y:S02]  /*08d0*/  LOP3.LUT R71, R132.reuse, 0xe, RZ, 0xfc, !PT ;  /* 0x0000000e84477812 */ /* 0x040fe400078efcff */
[C---:B------:R-:W-:Y:S01]  /*08e0*/  LOP3.LUT R70, R132.reuse, 0x10, RZ, 0xfc, !PT ;  /* 0x0000001084467812 */ /* 0x040fe200078efcff */
[----:B------:R1:W3:Y:S01]  /*08f0*/  F2I.FTZ.U32.TRUNC.NTZ R5, R4 ;  /* 0x0000000400057305 */ /* 0x0002e2000021f000 */
[----:B0-----:R-:W-:Y:S01]  /*0900*/  IMAD.MOV.U32 R2, RZ, RZ, RZ ;  /* 0x000000ffff027224 */ /* 0x001fe200078e00ff */
[C---:B------:R-:W-:Y:S02]  /*0910*/  LOP3.LUT R69, R132.reuse, 0x12, RZ, 0xfc, !PT ;  /* 0x0000001284457812 */ /* 0x040fe400078efcff */
[C---:B------:R-:W-:Y:S02]  /*0920*/  LOP3.LUT R68, R132.reuse, 0x14, RZ, 0xfc, !PT ;  /* 0x0000001484447812 */ /* 0x040fe400078efcff */
[C---:B------:R-:W-:Y:S01]  /*0930*/  LOP3.LUT R31, R132.reuse, 0x16, RZ, 0xfc, !PT ;  /* 0x00000016841f7812 */ /* 0x040fe200078efcff */
[----:B--2---:R-:W-:Y:S01]  /*0940*/  IMAD.MOV R9, RZ, RZ, -R3 ;  /* 0x000000ffff097224 */ /* 0x004fe200078e0a03 */
[C---:B------:R-:W-:Y:S01]  /*0950*/  LOP3.LUT R30, R132.reuse, 0x18, RZ, 0xfc, !PT ;  /* 0x00000018841e7812 */ /* 0x040fe200078efcff */
[----:B-1----:R-:W-:Y:S01]  /*0960*/  IMAD.SHL.U32 R4, R133, 0x40, RZ ;  /* 0x0000004085047824 */ /* 0x002fe200078e00ff */
[C---:B------:R-:W-:Y:S01]  /*0970*/  LOP3.LUT R29, R132.reuse, 0x1a, RZ, 0xfc, !PT ;  /* 0x0000001a841d7812 */ /* 0x040fe200078efcff */
[----:B------:R-:W-:Y:S01]  /*0980*/  IMAD R9, R9, R20, RZ ;  /* 0x0000001409097224 */ /* 0x000fe200078e02ff */
[----:B------:R-:W-:-:S02]  /*0990*/  LOP3.LUT R28, R132, 0x1c, RZ, 0xfc, !PT ;  /* 0x0000001c841c7812 */ /* 0x000fc400078efcff */
[----:B------:R-:W-:Y:S01]  /*09a0*/  LOP3.LUT R4, R4, 0x1c0, RZ, 0xc0, !PT ;  /* 0x000001c004047812 */ /* 0x000fe200078ec0ff */
[----:B------:R-:W-:-:S04]  /*09b0*/  IMAD.HI.U32 R3, R3, R9, R2 ;  /* 0x0000000903037227 */ /* 0x000fc800078e0002 */
[----:B---3--:R-:W-:Y:S02]  /*09c0*/  IMAD.MOV R12, RZ, RZ, -R5 ;  /* 0x000000ffff0c7224 */ /* 0x008fe400078e0a05 */
[----:B------:R-:W-:-:S04]  /*09d0*/  IMAD.HI.U32 R0, R3, R8, RZ ;  /* 0x0000000803007227 */ /* 0x000fc800078e00ff */
[----:B------:R-:W-:Y:S01]  /*09e0*/  IMAD.MOV R9, RZ, RZ, -R0 ;  /* 0x000000ffff097224 */ /* 0x000fe200078e0a00 */
[----:B------:R-:W-:Y:S01]  /*09f0*/  LOP3.LUT R0, R4, 0x30, R7, 0xf8, !PT ;  /* 0x0000003004007812 */ /* 0x000fe200078ef807 */
[----:B------:R-:W-:Y:S01]  /*0a00*/  IMAD R13, R12, R27, RZ ;  /* 0x0000001b0c0d7224 */ /* 0x000fe200078e02ff */
[----:B------:R-:W-:Y:S01]  /*0a10*/  IABS R12, R117 ;  /* 0x00000075000c7213 */ /* 0x000fe20000000000 */
[----:B------:R-:W-:Y:S02]  /*0a20*/  IMAD.MOV.U32 R4, RZ, RZ, RZ ;  /* 0x000000ffff047224 */ /* 0x000fe400078e00ff */
[----:B------:R-:W-:-:S04]  /*0a30*/  IMAD.HI.U32 R2, R3, R10, RZ ;  /* 0x0000000a03027227 */ /* 0x000fc800078e00ff */
[----:B------:R-:W-:Y:S01]  /*0a40*/  IMAD.HI.U32 R18, R5, R13, R4 ;  /* 0x0000000d05127227 */ /* 0x000fe200078e0004 */
[----:B------:R-:W-:-:S03]  /*0a50*/  IABS R13, R118 ;  /* 0x00000076000d7213 */ /* 0x000fc60000000000 */
[----:B------:R-:W-:Y:S02]  /*0a60*/  IMAD.MOV R11, RZ, RZ, -R2 ;  /* 0x000000ffff0b7224 */ /* 0x000fe400078e0a02 */
[C---:B------:R-:W-:Y:S02]  /*0a70*/  IMAD R2, R20.reuse, R9, R8 ;  /* 0x0000000914027224 */ /* 0x040fe400078e0208 */
[C---:B------:R-:W-:Y:S01]  /*0a80*/  IMAD R4, R20.reuse, R11, R10 ;  /* 0x0000000b14047224 */ /* 0x040fe200078e020a */
[----:B------:R-:W-:Y:S01]  /*0a90*/  IABS R11, R116 ;  /* 0x00000074000b7213 */ /* 0x000fe20000000000 */
[C---:B------:R-:W-:Y:S01]  /*0aa0*/  IMAD.HI.U32 R8, R3.reuse, R13, RZ ;  /* 0x0000000d03087227 */ /* 0x040fe200078e00ff */
[C---:B------:R-:W-:Y:S02]  /*0ab0*/  ISETP.GT.U32.AND P0, PT, R20.reuse, R2, PT ;  /* 0x000000021400720c */ /* 0x040fe40003f04070 */
[----:B------:R-:W-:Y:S01]  /*0ac0*/  ISETP.GT.U32.AND P1, PT, R20, R4, PT ;  /* 0x000000041400720c */ /* 0x000fe20003f24070 */
[----:B------:R-:W-:-:S04]  /*0ad0*/  IMAD.HI.U32 R10, R3, R15, RZ ;  /* 0x0000000f030a7227 */ /* 0x000fc800078e00ff */
[----:B------:R-:W-:Y:S02]  /*0ae0*/  IMAD.MOV R8, RZ, RZ, -R8 ;  /* 0x000000ffff087224 */ /* 0x000fe400078e0a08 */
[----:B------:R-:W-:Y:S02]  /*0af0*/  IMAD.MOV R10, RZ, RZ, -R10 ;  /* 0x000000ffff0a7224 */ /* 0x000fe400078e0a0a */
[C---:B------:R-:W-:Y:S02]  /*0b00*/  IMAD R8, R20.reuse, R8, R13 ;  /* 0x0000000814087224 */ /* 0x040fe400078e020d */
[C---:B------:R-:W-:Y:S02]  /*0b10*/  IMAD R10, R20.reuse, R10, R15 ;  /* 0x0000000a140a7224 */ /* 0x040fe400078e020f */
[----:B------:R-:W-:Y:S01]  /*0b20*/  IMAD.HI.U32 R13, R3, R19, RZ ;  /* 0x00000013030d7227 */ /* 0x000fe200078e00ff */
[----:B------:R-:W-:-:S03]  /*0b30*/  ISETP.GT.U32.AND P5, PT, R20, R8, PT ;  /* 0x000000081400720c */ /* 0x000fc60003fa4070 */
[----:B------:R-:W-:-:S04]  /*0b40*/  IMAD.HI.U32 R15, R3, R22, RZ ;  /* 0x00000016030f7227 */ /* 0x000fc800078e00ff */
[----:B------:R-:W-:Y:S02]  /*0b50*/  IMAD.MOV R13, RZ, RZ, -R13 ;  /* 0x000000ffff0d7224 */ /* 0x000fe400078e0a0d */
[----:B------:R-:W-:Y:S02]  /*0b60*/  IMAD.MOV R15, RZ, RZ, -R15 ;  /* 0x000000ffff0f7224 */ /* 0x000fe400078e0a0f */
[C---:B------:R-:W-:Y:S02]  /*0b70*/  IMAD R13, R20.reuse, R13, R19 ;  /* 0x0000000d140d7224 */ /* 0x040fe400078e0213 */
[----:B------:R-:W-:Y:S01]  /*0b80*/  IMAD R19, R20, R15, R22 ;  /* 0x0000000f14137224 */ /* 0x000fe200078e0216 */
[----:B------:R-:W-:Y:S01]  /*0b90*/  IABS R22, R126 ;  /* 0x0000007e00167213 */ /* 0x000fe20000000000 */
[----:B------:R-:W-:-:S03]  /*0ba0*/  IMAD.HI.U32 R5, R3, R11, RZ ;  /* 0x0000000b03057227 */ /* 0x000fc600078e00ff */
[----:B------:R-:W-:Y:S01]  /*0bb0*/  ISETP.GT.U32.AND P3, PT, R20, R19, PT ;  /* 0x000000131400720c */ /* 0x000fe20003f64070 */
[----:B------:R-:W-:-:S04]  /*0bc0*/  IMAD.HI.U32 R7, R3, R12, RZ ;  /* 0x0000000c03077227 */ /* 0x000fc800078e00ff */
[----:B------:R-:W-:Y:S02]  /*0bd0*/  @!P0 IMAD.IADD R2, R2, 0x1, -R20 ;  /* 0x0000000102028824 */ /* 0x000fe400078e0a14 */
[----:B------:R-:W-:Y:S02]  /*0be0*/  IMAD.MOV R5, RZ, RZ, -R5 ;  /* 0x000000ffff057224 */ /* 0x000fe400078e0a05 */
[----:B------:R-:W-:Y:S02]  /*0bf0*/  IMAD.MOV R7, RZ, RZ, -R7 ;  /* 0x000000ffff077224 */ /* 0x000fe400078e0a07 */
[----:B------:R-:W-:-:S04]  /*0c00*/  IMAD.HI.U32 R9, R3, R14, RZ ;  /* 0x0000000e03097227 */ /* 0x000fc800078e00ff */
[----:B------:R-:W-:Y:S02]  /*0c10*/  @!P3 IMAD.IADD R19, R19, 0x1, -R20 ;  /* 0x000000011313b824 */ /* 0x000fe400078e0a14 */
[C---:B------:R-:W-:Y:S02]  /*0c20*/  IMAD R5, R20.reuse, R5, R11 ;  /* 0x0000000514057224 */ /* 0x040fe400078e020b */
[C---:B------:R-:W-:Y:S01]  /*0c30*/  IMAD R7, R20.reuse, R7, R12 ;  /* 0x0000000714077224 */ /* 0x040fe200078e020c */
[C---:B------:R-:W-:Y:S01]  /*0c40*/  ISETP.GT.U32.AND P0, PT, R20.reuse, R19, PT ;  /* 0x000000131400720c */ /* 0x040fe20003f04070 */
[----:B------:R-:W-:Y:S01]  /*0c50*/  IMAD.HI.U32 R12, R3, R17, RZ ;  /* 0x00000011030c7227 */ /* 0x000fe200078e00ff */
[C---:B------:R-:W-:Y:S02]  /*0c60*/  ISETP.GT.U32.AND P2, PT, R20.reuse, R5, PT ;  /* 0x000000051400720c */ /* 0x040fe40003f44070 */
[----:B------:R-:W-:Y:S01]  /*0c70*/  ISETP.GT.U32.AND P4, PT, R20, R7, PT ;  /* 0x000000071400720c */ /* 0x000fe20003f84070 */
[----:B------:R-:W-:-:S02]  /*0c80*/  IMAD.MOV R9, RZ, RZ, -R9 ;  /* 0x000000ffff097224 */ /* 0x000fc400078e0a09 */
[----:B------:R-:W-:Y:S01]  /*0c90*/  @!P1 IMAD.IADD R4, R4, 0x1, -R20 ;  /* 0x0000000104049824 */ /* 0x000fe200078e0a14 */
[C---:B------:R-:W-:Y:S01]  /*0ca0*/  ISETP.GT.U32.AND P1, PT, R20.reuse, R2, PT ;  /* 0x000000021400720c */ /* 0x040fe20003f24070 */
[----:B------:R-:W-:Y:S02]  /*0cb0*/  IMAD.MOV R12, RZ, RZ, -R12 ;  /* 0x000000ffff0c7224 */ /* 0x000fe400078e0a0c */
[----:B------:R-:W-:Y:S02]  /*0cc0*/  IMAD R9, R20, R9, R14 ;  /* 0x0000000914097224 */ /* 0x000fe400078e020e */
[----:B------:R-:W-:-:S03]  /*0cd0*/  IMAD.HI.U32 R11, R3, R16, RZ ;  /* 0x00000010030b7227 */ /* 0x000fc600078e00ff */
[----:B------:R-:W-:Y:S01]  /*0ce0*/  ISETP.GT.U32.AND P6, PT, R20, R9, PT ;  /* 0x000000091400720c */ /* 0x000fe20003fc4070 */
[----:B------:R-:W-:-:S04]  /*0cf0*/  IMAD.HI.U32 R14, R3, R21, RZ ;  /* 0x00000015030e7227 */ /* 0x000fc800078e00ff */
[----:B------:R-:W-:Y:S01]  /*0d00*/  @!P0 IMAD.IADD R19, R19, 0x1, -R20 ;  /* 0x0000000113138824 */ /* 0x000fe200078e0a14 */
[C---:B------:R-:W-:Y:S01]  /*0d10*/  ISETP.GT.U32.AND P0, PT, R20.reuse, R10, PT ;  /* 0x0000000a1400720c */ /* 0x040fe20003f04070 */
[----:B------:R-:W-:Y:S02]  /*0d20*/  IMAD R12, R20, R12, R17 ;  /* 0x0000000c140c7224 */ /* 0x000fe400078e0211 */
[----:B------:R-:W-:Y:S02]  /*0d30*/  IMAD.MOV R11, RZ, RZ, -R11 ;  /* 0x000000ffff0b7224 */ /* 0x000fe400078e0a0b */
[----:B------:R-:W-:-:S04]  /*0d40*/  IMAD.HI.U32 R17, R3, R24, RZ ;  /* 0x0000001803117227 */ /* 0x000fc800078e00ff */
[----:B------:R-:W-:Y:S02]  /*0d50*/  IMAD.MOV R14, RZ, RZ, -R14 ;  /* 0x000000ffff0e7224 */ /* 0x000fe400078e0a0e */
[C---:B------:R-:W-:Y:S02]  /*0d60*/  IMAD R11, R20.reuse, R11, R16 ;  /* 0x0000000b140b7224 */ /* 0x040fe400078e0210 */
[----:B------:R-:W-:Y:S02]  /*0d70*/  IMAD.MOV R17, RZ, RZ, -R17 ;  /* 0x000000ffff117224 */ /* 0x000fe400078e0a11 */
[C---:B------:R-:W-:Y:S01]  /*0d80*/  IMAD R14, R20.reuse, R14, R21 ;  /* 0x0000000e140e7224 */ /* 0x040fe200078e0215 */
[----:B------:R-:W-:Y:S01]  /*0d90*/  IABS R21, R125 ;  /* 0x0000007d00157213 */ /* 0x000fe20000000000 */
[----:B------:R-:W-:Y:S01]  /*0da0*/  @!P2 IMAD.IADD R5, R5, 0x1, -R20 ;  /* 0x000000010505a824 */ /* 0x000fe200078e0a14 */
[C---:B------:R-:W-:Y:S01]  /*0db0*/  ISETP.GT.U32.AND P2, PT, R20.reuse, R4, PT ;  /* 0x000000041400720c */ /* 0x040fe20003f44070 */
[----:B------:R-:W-:-:S02]  /*0dc0*/  IMAD R17, R20, R17, R24 ;  /* 0x0000001114117224 */ /* 0x000fc400078e0218 */
[----:B------:R-:W-:Y:S01]  /*0dd0*/  @!P1 IMAD.IADD R2, R2, 0x1, -R20 ;  /* 0x0000000102029824 */ /* 0x000fe200078e0a14 */
[C---:B------:R-:W-:Y:S01]  /*0de0*/  ISETP.GT.U32.AND P1, PT, R20.reuse, R11, PT ;  /* 0x0000000b1400720c */ /* 0x040fe20003f24070 */
[----:B------:R-:W-:Y:S01]  /*0df0*/  IMAD.HI.U32 R15, R3, R21, RZ ;  /* 0x00000015030f7227 */ /* 0x000fe200078e00ff */
[----:B------:R-:W-:-:S03]  /*0e00*/  ISETP.GT.U32.AND P3, PT, R20, R5, PT ;  /* 0x000000051400720c */ /* 0x000fc60003f64070 */
[----:B------:R-:W-:-:S04]  /*0e10*/  IMAD.HI.U32 R16, R3, R22, RZ ;  /* 0x0000001603107227 */ /* 0x000fc800078e00ff */
[----:B------:R-:W-:Y:S01]  /*0e20*/  @!P0 IMAD.IADD R10, R10, 0x1, -R20 ;  /* 0x000000010a0a8824 */ /* 0x000fe200078e0a14 */
[----:B------:R-:W-:Y:S01]  /*0e30*/  ISETP.GT.U32.AND P0, PT, R20, R17, PT ;  /* 0x000000111400720c */ /* 0x000fe20003f04070 */
[----:B------:R-:W-:-:S04]  /*0e40*/  IMAD.HI.U32 R3, R3, R25, RZ ;  /* 0x0000001903037227 */ /* 0x000fc800078e00ff */
[----:B------:R-:W-:Y:S02]  /*0e50*/  IMAD.MOV R15, RZ, RZ, -R15 ;  /* 0x000000ffff0f7224 */ /* 0x000fe400078e0a0f */
[----:B------:R-:W-:-:S04]  /*0e60*/  IMAD.HI.U32 R18, R18, R52, RZ ;  /* 0x0000003412127227 */ /* 0x000fc800078e00ff */
[----:B------:R-:W-:Y:S02]  /*0e70*/  IMAD.MOV R3, RZ, RZ, -R3 ;  /* 0x000000ffff037224 */ /* 0x000fe400078e0a03 */
[C---:B------:R-:W-:Y:S02]  /*0e80*/  IMAD R15, R20.reuse, R15, R21 ;  /* 0x0000000f140f7224 */ /* 0x040fe400078e0215 */
[----:B------:R-:W-:Y:S02]  /*0e90*/  IMAD.MOV R21, RZ, RZ, -R18 ;  /* 0x000000ffff157224 */ /* 0x000fe400078e0a12 */
[----:B------:R-:W-:Y:S01]  /*0ea0*/  IMAD R18, R20, R3, R25 ;  /* 0x0000000314127224 */ /* 0x000fe200078e0219 */
[----:B------:R-:W-:Y:S01]  /*0eb0*/  SHF.R.S32.HI R3, RZ, 0x1f, R6 ;  /* 0x0000001fff037819 */ /* 0x000fe20000011406 */
[--C-:B------:R-:W-:Y:S01]  /*0ec0*/  @!P2 IMAD.IADD R4, R4, 0x1, -R20.reuse ;  /* 0x000000010404a824 */ /* 0x100fe200078e0a14 */
[C---:B------:R-:W-:Y:S01]  /*0ed0*/  ISETP.GT.U32.AND P2, PT, R20.reuse, R12, PT ;  /* 0x0000000c1400720c */ /* 0x040fe20003f44070 */
[--C-:B------:R-:W-:Y:S01]  /*0ee0*/  @!P1 IMAD.IADD R11, R11, 0x1, -R20.reuse ;  /* 0x000000010b0b9824 */ /* 0x100fe200078e0a14 */
[C---:B------:R-:W-:Y:S01]  /*0ef0*/  ISETP.GT.U32.AND P1, PT, R20.reuse, R18, PT ;  /* 0x000000121400720c */ /* 0x040fe20003f24070 */
[--C-:B------:R-:W-:Y:S01]  /*0f00*/  @!P0 IMAD.IADD R17, R17, 0x1, -R20.reuse ;  /* 0x0000000111118824 */ /* 0x100fe200078e0a14 */
[----:B------:R-:W-:Y:S01]  /*0f10*/  LEA.HI R3, R3, R6, RZ, 0x5 ;  /* 0x0000000603037211 */ /* 0x000fe200078f28ff */
[--C-:B------:R-:W-:Y:S01]  /*0f20*/  @!P3 IMAD.IADD R5, R5, 0x1, -R20.reuse ;  /* 0x000000010505b824 */ /* 0x100fe200078e0a14 */
[----:B------:R-:W-:Y:S01]  /*0f30*/  ISETP.GT.U32.AND P0, PT, R20, R11, PT ;  /* 0x0000000b1400720c */ /* 0x000fe20003f04070 */
[----:B------:R-:W-:Y:S01]  /*0f40*/  @!P5 IMAD.IADD R8, R8, 0x1, -R20 ;  /* 0x000000010808d824 */ /* 0x000fe200078e0a14 */
[C---:B------:R-:W-:Y:S01]  /*0f50*/  ISETP.GT.U32.AND P3, PT, R20.reuse, R13, PT ;  /* 0x0000000d1400720c */ /* 0x040fe20003f64070 */
[----:B------:R-:W-:Y:S01]  /*0f60*/  IMAD R52, R27, R21, R52 ;  /* 0x000000151b347224 */ /* 0x000fe200078e0234 */
[----:B------:R-:W-:Y:S01]  /*0f70*/  ISETP.GT.U32.AND P5, PT, R20, R15, PT ;  /* 0x0000000f1400720c */ /* 0x000fe20003fa4070 */
[----:B------:R-:W-:-:S02]  /*0f80*/  IMAD.MOV R23, RZ, RZ, -R16 ;  /* 0x000000ffff177224 */ /* 0x000fc400078e0a10 */
[--C-:B------:R-:W-:Y:S01]  /*0f90*/  @!P4 IMAD.IADD R7, R7, 0x1, -R20.reuse ;  /* 0x000000010707c824 */ /* 0x100fe200078e0a14 */
[----:B------:R-:W-:Y:S01]  /*0fa0*/  ISETP.GT.U32.AND P4, PT, R20, R14, PT ;  /* 0x0000000e1400720c */ /* 0x000fe20003f84070 */
[----:B------:R-:W-:Y:S01]  /*0fb0*/  @!P2 IMAD.IADD R12, R12, 0x1, -R20 ;  /* 0x000000010c0ca824 */ /* 0x000fe200078e0a14 */
[----:B------:R-:W-:Y:S01]  /*0fc0*/  ISETP.GT.U32.AND P2, PT, R27, R52, PT ;  /* 0x000000341b00720c */ /* 0x000fe20003f44070 */
[----:B------:R-:W-:Y:S02]  /*0fd0*/  IMAD R16, R20, R23, R22 ;  /* 0x0000001714107224 */ /* 0x000fe400078e0216 */
[--C-:B------:R-:W-:Y:S01]  /*0fe0*/  @!P1 IMAD.IADD R18, R18, 0x1, -R20.reuse ;  /* 0x0000000112129824 */ /* 0x100fe200078e0a14 */
[C---:B------:R-:W-:Y:S01]  /*0ff0*/  ISETP.GT.U32.AND P1, PT, R20.reuse, R12, PT ;  /* 0x0000000c1400720c */ /* 0x040fe20003f24070 */
[--C-:B------:R-:W-:Y:S01]  /*1000*/  @!P6 IMAD.IADD R9, R9, 0x1, -R20.reuse ;  /* 0x000000010909e824 */ /* 0x100fe200078e0a14 */
[C---:B------:R-:W-:Y:S01]  /*1010*/  ISETP.GT.U32.AND P6, PT, R20.reuse, R16, PT ;  /* 0x000000101400720c */ /* 0x040fe20003fc4070 */
[--C-:B------:R-:W-:Y:S01]  /*1020*/  @!P0 IMAD.IADD R11, R11, 0x1, -R20.reuse ;  /* 0x000000010b0b8824 */ /* 0x100fe200078e0a14 */
[C---:B------:R-:W-:Y:S01]  /*1030*/  ISETP.GT.U32.AND P0, PT, R20.reuse, R17, PT ;  /* 0x000000111400720c */ /* 0x040fe20003f04070 */
[--C-:B------:R-:W-:Y:S01]  /*1040*/  @!P3 IMAD.IADD R13, R13, 0x1, -R20.reuse ;  /* 0x000000010d0db824 */ /* 0x100fe200078e0a14 */
[C---:B------:R-:W-:Y:S01]  /*1050*/  ISETP.GT.U32.AND P3, PT, R20.reuse, R7, PT ;  /* 0x000000071400720c */ /* 0x040fe20003f64070 */
[--C-:B------:R-:W-:Y:S01]  /*1060*/  @!P5 IMAD.IADD R15, R15, 0x1, -R20.reuse ;  /* 0x000000010f0fd824 */ /* 0x100fe200078e0a14 */
[----:B------:R-:W-:Y:S01]  /*1070*/  ISETP.GT.U32.AND P5, PT, R20, R9, PT ;  /* 0x000000091400720c */ /* 0x000fe20003fa4070 */
[--C-:B------:R-:W-:Y:S01]  /*1080*/  @!P4 IMAD.IADD R14, R14, 0x1, -R20.reuse ;  /* 0x000000010e0ec824 */ /* 0x100fe200078e0a14 */
[----:B------:R-:W-:Y:S01]  /*1090*/  ISETP.GT.U32.AND P4, PT, R20, R8, PT ;  /* 0x000000081400720c */ /* 0x000fe20003f84070 */
[----:B------:R-:W-:Y:S01]  /*10a0*/  @!P2 IMAD.IADD R52, R52, 0x1, -R27 ;  /* 0x000000013434a824 */ /* 0x000fe200078e0a1b */
[----:B------:R-:W-:Y:S01]  /*10b0*/  ISETP.GT.U32.AND P2, PT, R20, R13, PT ;  /* 0x0000000d1400720c */ /* 0x000fe20003f44070 */
[----:B------:R-:W-:-:S02]  /*10c0*/  @!P1 IMAD.IADD R12, R12, 0x1, -R20 ;  /* 0x000000010c0c9824 */ /* 0x000fc400078e0a14 */
[--C-:B------:R-:W-:Y:S01]  /*10d0*/  @!P6 IMAD.IADD R16, R16, 0x1, -R20.reuse ;  /* 0x000000011010e824 */ /* 0x100fe200078e0a14 */
[----:B------:R-:W-:Y:S01]  /*10e0*/  ISETP.GT.U32.AND P1, PT, R27, R52, PT ;  /* 0x000000341b00720c */ /* 0x000fe20003f24070 */
[--C-:B------:R-:W-:Y:S01]  /*10f0*/  @!P0 IMAD.IADD R17, R17, 0x1, -R20.reuse ;  /* 0x0000000111118824 */ /* 0x100fe200078e0a14 */
[----:B------:R-:W-:Y:S01]  /*1100*/  ISETP.GE.AND P0, PT, R116, RZ, PT ;  /* 0x000000ff7400720c */ /* 0x000fe20003f06270 */
[--C-:B------:R-:W-:Y:S01]  /*1110*/  @!P3 IMAD.IADD R7, R7, 0x1, -R20.reuse ;  /* 0x000000010707b824 */ /* 0x100fe200078e0a14 */
[C---:B------:R-:W-:Y:S01]  /*1120*/  ISETP.GT.U32.AND P3, PT, R20.reuse, R14, PT ;  /* 0x0000000e1400720c */ /* 0x040fe20003f64070 */
[--C-:B------:R-:W-:Y:S01]  /*1130*/  @!P5 IMAD.IADD R9, R9, 0x1, -R20.reuse ;  /* 0x000000010909d824 */ /* 0x100fe200078e0a14 */
[----:B------:R-:W-:Y:S01]  /*1140*/  ISETP.GT.U32.AND P5, PT, R20, R16, PT ;  /* 0x000000101400720c */ /* 0x000fe20003fa4070 */
[--C-:B------:R-:W-:Y:S01]  /*1150*/  @!P4 IMAD.IADD R8, R8, 0x1, -R20.reuse ;  /* 0x000000010808c824 */ /* 0x100fe200078e0a14 */
[C---:B------:R-:W-:Y:S01]  /*1160*/  ISETP.GT.U32.AND P4, PT, R20.reuse, R15, PT ;  /* 0x0000000f1400720c */ /* 0x040fe20003f84070 */
[----:B------:R-:W-:Y:S01]  /*1170*/  IMAD.MOV.U32 R6, RZ, RZ, R5 ;  /* 0x000000ffff067224 */ /* 0x000fe200078e0005 */
[----:B------:R-:W-:Y:S01]  /*1180*/  ISETP.GT.U32.AND P6, PT, R20, R10, PT ;  /* 0x0000000a1400720c */ /* 0x000fe20003fc4070 */
[----:B------:R-:W-:Y:S01]  /*1190*/  @!P2 IMAD.IADD R13, R13, 0x1, -R20 ;  /* 0x000000010d0da824 */ /* 0x000fe200078e0a14 */
[----:B------:R-:W-:Y:S01]  /*11a0*/  ISETP.GE.AND P2, PT, R114, RZ, PT ;  /* 0x000000ff7200720c */ /* 0x000fe20003f46270 */
[----:B------:R-:W-:Y:S01]  /*11b0*/  @!P1 IMAD.IADD R52, R52, 0x1, -R27 ;  /* 0x0000000134349824 */ /* 0x000fe200078e0a1b */
[----:B------:R-:W-:Y:S01]  /*11c0*/  ISETP.GE.AND P1, PT, R119, RZ, PT ;  /* 0x000000ff7700720c */ /* 0x000fe20003f26270 */
[----:B------:R-:W-:Y:S01]  /*11d0*/  @!P0 IMAD.MOV R6, RZ, RZ, -R6 ;  /* 0x000000ffff068224 */ /* 0x000fe200078e0a06 */
[----:B------:R-:W-:Y:S01]  /*11e0*/  ISETP.GE.AND P0, PT, R122, RZ, PT ;  /* 0x000000ff7a00720c */ /* 0x000fe20003f06270 */
[--C-:B------:R-:W-:Y:S01]  /*11f0*/  @!P3 IMAD.IADD R14, R14, 0x1, -R20.reuse ;  /* 0x000000010e0eb824 */ /* 0x100fe200078e0a14 */
[----:B------:R-:W-:Y:S01]  /*1200*/  ISETP.GE.AND P3, PT, R115, RZ, PT ;  /* 0x000000ff7300720c */ /* 0x000fe20003f66270 */
[--C-:B------:R-:W-:Y:S01]  /*1210*/  @!P5 IMAD.IADD R16, R16, 0x1, -R20.reuse ;  /* 0x000000011010d824 */ /* 0x100fe200078e0a14 */
[----:B------:R-:W-:Y:S01]  /*1220*/  ISETP.GE.AND P5, PT, R117, RZ, PT ;  /* 0x000000ff7500720c */ /* 0x000fe20003fa6270 */
[--C-:B------:R-:W-:Y:S01]  /*1230*/  @!P4 IMAD.IADD R15, R15, 0x1, -R20.reuse ;  /* 0x000000010f0fc824 */ /* 0x100fe200078e0a14 */
[----:B------:R-:W-:Y:S01]  /*1240*/  ISETP.GE.AND P4, PT, R118, RZ, PT ;  /* 0x000000ff7600720c */ /* 0x000fe20003f86270 */
[----:B------:R-:W-:Y:S01]  /*1250*/  @!P6 IMAD.IADD R10, R10, 0x1, -R20 ;  /* 0x000000010a0ae824 */ /* 0x000fe200078e0a14 */
[----:B------:R-:W-:Y:S01]  /*1260*/  ISETP.GT.U32.AND P6, PT, R20, R18, PT ;  /* 0x000000121400720c */ /* 0x000fe20003fc4070 */
[----:B------:R-:W-:Y:S01]  /*1270*/  @!P2 IMAD.MOV R2, RZ, RZ, -R2 ;  /* 0x000000ffff02a224 */ /* 0x000fe200078e0a02 */
[----:B------:R-:W-:Y:S01]  /*1280*/  ISETP.GE.AND P2, PT, R120, RZ, PT ;  /* 0x000000ff7800720c */ /* 0x000fe20003f46270 */
        /* <DEDUP_REMOVED lines=10> */
[----:B------:R-:W-:Y:S01]  /*1330*/  @!P6 IMAD.IADD R18, R18, 0x1, -R20 ;  /* 0x000000011212e824 */ /* 0x000fe200078e0a14 */
[----:B------:R-:W-:Y:S01]  /*1340*/  LOP3.LUT R5, RZ, c[0x0][0x17c], RZ, 0x33, !PT ;  /* 0x00005f00ff057a12 */ /* 0x000fe200078e33ff */
[----:B------:R-:W-:Y:S01]  /*1350*/  @!P2 IMAD.MOV R10, RZ, RZ, -R10 ;  /* 0x000000ffff0aa224 */ /* 0x000fe200078e0a0a */
[----:B------:R-:W-:Y:S01]  /*1360*/  ISETP.GE.AND P2, PT, R126, RZ, PT ;  /* 0x000000ff7e00720c */ /* 0x000fe20003f46270 */
[----:B------:R-:W-:Y:S01]  /*1370*/  @!P1 IMAD.MOV R15, RZ, RZ, -R15 ;  /* 0x000000ffff0f9224 */ /* 0x000fe200078e0a0f */
[----:B------:R-:W-:Y:S01]  /*1380*/  ISETP.GE.AND P1, PT, R113, RZ, PT ;  /* 0x000000ff7100720c */ /* 0x000fe20003f26270 */
[----:B------:R-:W-:Y:S01]  /*1390*/  @!P0 IMAD.MOV R18, RZ, RZ, -R18 ;  /* 0x000000ffff128224 */ /* 0x000fe200078e0a12 */
[----:B------:R-:W-:Y:S01]  /*13a0*/  ISETP.NE.AND P0, PT, RZ, c[0x0][0x178], PT ;  /* 0x00005e00ff007a0c */ /* 0x000fe20003f05270 */
[----:B------:R-:W-:Y:S01]  /*13b0*/  @!P3 IMAD.MOV R11, RZ, RZ, -R11 ;  /* 0x000000ffff0bb224 */ /* 0x000fe200078e0a0b */
[----:B------:R-:W-:Y:S01]  /*13c0*/  ISETP.GE.AND P3, PT, R127, RZ, PT ;  /* 0x000000ff7f00720c */ /* 0x000fe20003f66270 */
[----:B------:R-:W-:Y:S01]  /*13d0*/  @!P5 IMAD.MOV R13, RZ, RZ, -R13 ;  /* 0x000000ffff0dd224 */ /* 0x000fe200078e0a0d */
[----:B------:R-:W-:Y:S01]  /*13e0*/  ISETP.GE.AND P5, PT, R129, RZ, PT ;  /* 0x000000ff8100720c */ /* 0x000fe20003fa6270 */
[----:B------:R-:W-:Y:S01]  /*13f0*/  @!P4 IMAD.MOV R14, RZ, RZ, -R14 ;  /* 0x000000ffff0ec224 */ /* 0x000fe200078e0a0e */
[----:B------:R-:W-:Y:S01]  /*1400*/  ISETP.NE.AND P4, PT, RZ, c[0x0][0x17c], PT ;  /* 0x00005f00ff007a0c */ /* 0x000fe20003f85270 */
[----:B------:R-:W-:Y:S01]  /*1410*/  IMAD.SHL.U32 R21, R133, 0x2, RZ ;  /* 0x0000000285157824 */ /* 0x000fe200078e00ff */
[----:B------:R-:W-:Y:S01]  /*1420*/  LOP3.LUT R27, R132, 0x1e, RZ, 0xfc, !PT ;  /* 0x0000001e841b7812 */ /* 0x000fe200078efcff */
[----:B------:R-:W-:Y:S01]  /*1430*/  @!P2 IMAD.MOV R16, RZ, RZ, -R16 ;  /* 0x000000ffff10a224 */ /* 0x000fe200078e0a10 */
[C---:B------:R-:W-:Y:S01]  /*1440*/  SEL R32, R5.reuse, R2, !P4 ;  /* 0x0000000205207207 */ /* 0x040fe20006000000 */
[----:B------:R-:W-:Y:S01]  /*1450*/  @!P1 IMAD.MOV R52, RZ, RZ, -R52 ;  /* 0x000000ffff349224 */ /* 0x000fe200078e0a34 */
[C---:B------:R-:W-:Y:S01]  /*1460*/  SEL R33, R5.reuse, R4, !P4 ;  /* 0x0000000405217207 */ /* 0x040fe20006000000 */
[----:B------:R-:W-:Y:S01]  /*1470*/  IMAD.MOV.U32 R22, RZ, RZ, c[0x0][0x188] ;  /* 0x00006200ff167624 */ /* 0x000fe200078e00ff */
[----:B------:R-:W-:Y:S01]  /*1480*/  @!P0 LOP3.LUT R52, RZ, c[0x0][0x178], RZ, 0x33, !PT ;  /* 0x00005e00ff348a12 */ /* 0x000fe200078e33ff */
[----:B------:R-:W-:Y:S01]  /*1490*/  @!P3 IMAD.MOV R17, RZ, RZ, -R17 ;  /* 0x000000ffff11b224 */ /* 0x000fe200078e0a11 */
[C---:B------:R-:W-:Y:S01]  /*14a0*/  SEL R34, R5.reuse, R6, !P4 ;  /* 0x0000000605227207 */ /* 0x040fe20006000000 */
[----:B------:R-:W-:Y:S01]  /*14b0*/  @!P5 IMAD.MOV R19, RZ, RZ, -R19 ;  /* 0x000000ffff13d224 */ /* 0x000fe200078e0a13 */
[C---:B------:R-:W-:Y:S01]  /*14c0*/  SEL R35, R5.reuse, R7, !P4 ;  /* 0x0000000705237207 */ /* 0x040fe20006000000 */
[----:B------:R-:W-:Y:S01]  /*14d0*/  IMAD R32, R32, c[0x0][0x190], RZ ;  /* 0x0000640020207a24 */ /* 0x000fe200078e02ff */
[----:B------:R-:W-:Y:S01]  /*14e0*/  SEL R36, R5, R8, !P4 ;  /* 0x0000000805247207 */ /* 0x000fe20006000000 */
[----:B------:R-:W-:Y:S01]  /*14f0*/  IMAD R33, R33, c[0x0][0x190], RZ ;  /* 0x0000640021217a24 */ /* 0x000fe200078e02ff */
[C---:B------:R-:W-:Y:S01]  /*1500*/  SEL R37, R5.reuse, R9, !P4 ;  /* 0x0000000905257207 */ /* 0x040fe20006000000 */
[----:B------:R-:W-:Y:S01]  /*1510*/  IMAD R52, R52, c[0x0][0x184], RZ ;  /* 0x0000610034347a24 */ /* 0x000fe200078e02ff */
[C---:B------:R-:W-:Y:S01]  /*1520*/  SEL R38, R5.reuse, R10, !P4 ;  /* 0x0000000a05267207 */ /* 0x040fe20006000000 */
[----:B------:R-:W-:Y:S01]  /*1530*/  IMAD R34, R34, c[0x0][0x190], RZ ;  /* 0x0000640022227a24 */ /* 0x000fe200078e02ff */
[----:B------:R-:W-:Y:S01]  /*1540*/  SEL R39, R5, R11, !P4 ;  /* 0x0000000b05277207 */ /* 0x000fe20006000000 */
        /* <DEDUP_REMOVED lines=17> */
[----:B------:R-:W-:Y:S01]  /*1660*/  LEA R88, P2, R52, c[0x0][0x160], 0x1 ;  /* 0x0000580034587a11 */ /* 0x000fe200078408ff */
[----:B------:R-:W-:Y:S01]  /*1670*/  IMAD R48, R48, c[0x0][0x190], RZ ;  /* 0x0000640030307a24 */ /* 0x000fe200078e02ff */
[----:B------:R-:W-:Y:S01]  /*1680*/  LEA R108, P3, R32, c[0x0][0x168], 0x1 ;  /* 0x00005a00206c7a11 */ /* 0x000fe200078608ff */
[----:B------:R-:W-:Y:S01]  /*1690*/  IMAD R49, R49, c[0x0][0x190], RZ ;  /* 0x0000640031317a24 */ /* 0x000fe200078e02ff */
[----:B------:R-:W-:Y:S01]  /*16a0*/  LEA R106, P4, R33, c[0x0][0x168], 0x1 ;  /* 0x00005a00216a7a11 */ /* 0x000fe200078808ff */
[----:B------:R-:W-:Y:S01]  /*16b0*/  IMAD R50, R50, c[0x0][0x190], RZ ;  /* 0x0000640032327a24 */ /* 0x000fe200078e02ff */
[----:B------:R-:W-:Y:S01]  /*16c0*/  LEA.HI.X.SX32 R89, R52, c[0x0][0x164], 0x1, P2 ;  /* 0x0000590034597a11 */ /* 0x000fe200010f0eff */
[----:B------:R-:W-:Y:S01]  /*16d0*/  IMAD R51, R51, c[0x0][0x190], RZ ;  /* 0x0000640033337a24 */ /* 0x000fe200078e02ff */
[----:B------:R-:W-:Y:S01]  /*16e0*/  LEA.HI.X.SX32 R109, R32, c[0x0][0x16c], 0x1, P3 ;  /* 0x00005b00206d7a11 */ /* 0x000fe200018f0eff */
[----:B------:R-:W-:Y:S01]  /*16f0*/  IMAD R25, R132, c[0x0][0x188], RZ ;  /* 0x0000620084197a24 */ /* 0x000fe200078e02ff */
[----:B------:R-:W-:Y:S01]  /*1700*/  LEA.HI.X.SX32 R107, R33, c[0x0][0x16c], 0x1, P4 ;  /* 0x00005b00216b7a11 */ /* 0x000fe200020f0eff */
[----:B------:R-:W-:Y:S01]  /*1710*/  IMAD.SHL.U32 R22, R22, 0x20, RZ ;  /* 0x0000002016167824 */ /* 0x000fe200078e00ff */
[--C-:B------:R-:W-:Y:S01]  /*1720*/  LOP3.LUT R23, R0, 0x10, R21.reuse, 0x78, !PT ;  /* 0x0000001000177812 */ /* 0x100fe200078e7815 */
[----:B------:R-:W-:Y:S01]  /*1730*/  IMAD R20, R28, c[0x0][0x188], RZ ;  /* 0x000062001c147a24 */ /* 0x000fe200078e02ff */
[----:B------:R-:W-:Y:S01]  /*1740*/  LEA R96, P5, R34, c[0x0][0x168], 0x1 ;  /* 0x00005a0022607a11 */ /* 0x000fe200078a08ff */
        /* <DEDUP_REMOVED lines=13> */
[----:B------:R-:W-:Y:S01]  /*1820*/  LOP3.LUT R112, R23, 0x200, R112, 0xf8, !PT ;  /* 0x0000020017707812 */ /* 0x000fe200078ef870 */
[----:B------:R-:W-:Y:S01]  /*1830*/  IMAD.MOV.U32 R23, RZ, RZ, c[0x0][0x18c] ;  /* 0x00006300ff177624 */ /* 0x000fe200078e00ff */
[----:B------:R-:W-:Y:S01]  /*1840*/  LOP3.LUT R53, R0, 0x30, R21, 0x78, !PT ;  /* 0x0000003000357812 */ /* 0x000fe200078e7815 */
[----:B------:R-:W-:Y:S01]  /*1850*/  IMAD R12, R72, c[0x0][0x188], RZ ;  /* 0x00006200480c7a24 */ /* 0x000fe200078e02ff */
[----:B------:R-:W-:Y:S01]  /*1860*/  LEA.HI.X.SX32 R97, R34, c[0x0][0x16c], 0x1, P5 ;  /* 0x00005b0022617a11 */ /* 0x000fe200028f0eff */
[----:B------:R-:W-:Y:S01]  /*1870*/  IMAD.SHL.U32 R23, R23, 0x20, RZ ;  /* 0x0000002017177824 */ /* 0x000fe200078e00ff */
[----:B------:R-:W-:Y:S01]  /*1880*/  LEA.HI.X.SX32 R99, R35, c[0x0][0x16c], 0x1, P6 ;  /* 0x00005b0023637a11 */ /* 0x000fe200030f0eff */
[----:B------:R-:W-:Y:S01]  /*1890*/  IMAD R11, R73, c[0x0][0x188], RZ ;  /* 0x00006200490b7a24 */ /* 0x000fe200078e02ff */
        /* <DEDUP_REMOVED lines=9> */
[----:B------:R-:W-:Y:S01]  /*1930*/  IMAD R2, R130, 0x10, R53 ;  /* 0x0000001082027824 */ /* 0x000fe200078e0235 */
[----:B------:R-:W-:Y:S01]  /*1940*/  LOP3.LUT R24, R21, 0x7e, RZ, 0xc0, !PT ;  /* 0x0000007e15187812 */ /* 0x000fe200078ec0ff */
[----:B------:R-:W-:Y:S01]  /*1950*/  IMAD R21, R27, c[0x0][0x188], RZ ;  /* 0x000062001b157a24 */ /* 0x000fe200078e02ff */
[----:B------:R-:W-:-:S02]  /*1960*/  LEA R76, P5, R45, c[0x0][0x168], 0x1 ;  /* 0x00005a002d4c7a11 */ /* 0x000fc400078a08ff */
[----:B------:R-:W-:Y:S02]  /*1970*/  LEA R82, P6, R46, c[0x0][0x168], 0x1 ;  /* 0x00005a002e527a11 */ /* 0x000fe400078c08ff */
[----:B------:R-:W-:Y:S02]  /*1980*/  LEA R80, P0, R47, c[0x0][0x168], 0x1 ;  /* 0x00005a002f507a11 */ /* 0x000fe400078008ff */
[----:B------:R-:W-:Y:S02]  /*1990*/  LEA R94, P1, R48, c[0x0][0x168], 0x1 ;  /* 0x00005a00305e7a11 */ /* 0x000fe400078208ff */
[----:B------:R-:W-:Y:S02]  /*19a0*/  LEA R86, P2, R49, c[0x0][0x168], 0x1 ;  /* 0x00005a0031567a11 */ /* 0x000fe400078408ff */
[----:B------:R-:W-:Y:S02]  /*19b0*/  LEA R92, P3, R50, c[0x0][0x168], 0x1 ;  /* 0x00005a00325c7a11 */ /* 0x000fe400078608ff */
[----:B------:R-:W-:-:S02]  /*19c0*/  LEA R90, P4, R51, c[0x0][0x168], 0x1 ;  /* 0x00005a00335a7a11 */ /* 0x000fc400078808ff */
[----:B------:R-:W-:Y:S02]  /*19d0*/  SHF.R.S32.HI R6, RZ, 0x5, R3 ;  /* 0x00000005ff067819 */ /* 0x000fe40000011403 */
[C---:B------:R-:W-:Y:S02]  /*19e0*/  LOP3.LUT R5, R24.reuse, 0x10, RZ, 0x3c, !PT ;  /* 0x0000001018057812 */ /* 0x040fe400078e3cff */
[C---:B------:R-:W-:Y:S02]  /*19f0*/  LOP3.LUT R4, R24.reuse, 0x20, RZ, 0x3c, !PT ;  /* 0x0000002018047812 */ /* 0x040fe400078e3cff */
[----:B------:R-:W-:Y:S02]  /*1a00*/  LOP3.LUT R3, R24, 0x30, RZ, 0x3c, !PT ;  /* 0x0000003018037812 */ /* 0x000fe400078e3cff */
[----:B------:R-:W-:Y:S02]  /*1a10*/  LOP3.LUT R0, R112, 0x20, RZ, 0x3c, !PT ;  /* 0x0000002070007812 */ /* 0x000fe400078e3cff */
[----:B------:R-:W-:-:S02]  /*1a20*/  LEA.HI.X.SX32 R77, R45, c[0x0][0x16c], 0x1, P5 ;  /* 0x00005b002d4d7a11 */ /* 0x000fc400028f0eff */
[----:B------:R-:W-:Y:S02]  /*1a30*/  LEA.HI.X.SX32 R83, R46, c[0x0][0x16c], 0x1, P6 ;  /* 0x00005b002e537a11 */ /* 0x000fe400030f0eff */
[----:B------:R-:W-:Y:S02]  /*1a40*/  LEA.HI.X.SX32 R81, R47, c[0x0][0x16c], 0x1, P0 ;  /* 0x00005b002f517a11 */ /* 0x000fe400000f0eff */
[----:B------:R-:W-:Y:S02]  /*1a50*/  LEA.HI.X.SX32 R95, R48, c[0x0][0x16c], 0x1, P1 ;  /* 0x00005b00305f7a11 */ /* 0x000fe400008f0eff */
[----:B------:R-:W-:Y:S02]  /*1a60*/  LEA.HI.X.SX32 R87, R49, c[0x0][0x16c], 0x1, P2 ;  /* 0x00005b0031577a11 */ /* 0x000fe400010f0eff */
[----:B------:R-:W-:Y:S02]  /*1a70*/  LEA.HI.X.SX32 R93, R50, c[0x0][0x16c], 0x1, P3 ;  /* 0x00005b00325d7a11 */ /* 0x000fe400018f0eff */
[----:B------:R-:W-:-:S02]  /*1a80*/  LEA.HI.X.SX32 R91, R51, c[0x0][0x16c], 0x1, P4 ;  /* 0x00005b00335b7a11 */ /* 0x000fc400020f0eff */
.L_x_1:
[----:B------:R-:W-:Y:S01]  /*1a90*/  ISETP.GE.AND P0, PT, R132, UR4, PT ;  /* 0x0000000484007c0c */ /* 0x000fe2000bf06270 */
[----:B------:R-:W-:Y:S01]  /*1aa0*/  IMAD.WIDE R36, R25, 0x2, R88 ;  /* 0x0000000219247825 */ /* 0x000fe200078e0258 */
[----:B------:R-:W-:-:S02]  /*1ab0*/  PRMT R49, RZ, 0x7610, R49 ;  /* 0x00007610ff317816 */ /* 0x000fc40000000031 */
[----:B------:R-:W-:Y:S02]  /*1ac0*/  ISETP.GE.AND P1, PT, R111, UR4, PT ;  /* 0x000000046f007c0c */ /* 0x000fe4000bf26270 */
[----:B------:R-:W-:Y:S02]  /*1ad0*/  ISETP.GE.AND P2, PT, R110, UR4, PT ;  /* 0x000000046e007c0c */ /* 0x000fe4000bf46270 */
[----:B------:R-:W-:Y:S02]  /*1ae0*/  ISETP.GE.AND P3, PT, R74, UR4, PT ;  /* 0x000000044a007c0c */ /* 0x000fe4000bf66270 */
[----:B------:R-:W-:-:S03]  /*1af0*/  ISETP.GE.AND P4, PT, R73, UR4, PT ;  /* 0x0000000449007c0c */ /* 0x000fc6000bf86270 */
[----:B------:R0:W2:Y:S01]  /*1b00*/  @!P0 LDG.E.U16 R49, [R36.64] ;  /* 0x0000000624318981 */ /* 0x0000a2000c1e1500 */
[----:B------:R-:W-:Y:S01]  /*1b10*/  ISETP.GE.AND P0, PT, R75, UR4, PT ;  /* 0x000000044b007c0c */ /* 0x000fe2000bf06270 */
[----:B------:R-:W-:Y:S01]  /*1b20*/  IMAD.WIDE R32, R7, 0x2, R88 ;  /* 0x0000000207207825 */ /* 0x000fe200078e0258 */
[----:B------:R-:W-:Y:S02]  /*1b30*/  PRMT R146, RZ, 0x7610, R146 ;  /* 0x00007610ff927816 */ /* 0x000fe40000000092 */
[----:B------:R-:W-:Y:S01]  /*1b40*/  PRMT R149, RZ, 0x7610, R149 ;  /* 0x00007610ff957816 */ /* 0x000fe20000000095 */
[----:B------:R-:W-:Y:S01]  /*1b50*/  IMAD.WIDE R34, R8, 0x2, R88 ;  /* 0x0000000208227825 */ /* 0x000fe200078e0258 */
[----:B------:R-:W-:Y:S02]  /*1b60*/  PRMT R138, RZ, 0x7610, R138 ;  /* 0x00007610ff8a7816 */ /* 0x000fe4000000008a */
[----:B------:R-:W-:Y:S01]  /*1b70*/  PRMT R51, RZ, 0x7610, R51 ;  /* 0x00007610ff337816 */ /* 0x000fe20000000033 */
[----:B0-----:R-:W-:Y:S01]  /*1b80*/  IMAD.WIDE R36, R9, 0x2, R88 ;  /* 0x0000000209247825 */ /* 0x001fe200078e0258 */
[----:B------:R-:W-:Y:S01]  /*1b90*/  PRMT R144, RZ, 0x7610, R144 ;  /* 0x00007610ff907816 */ /* 0x000fe20000000090 */
[----:B------:R0:W3:Y:S02]  /*1ba0*/  @!P1 LDG.E.U16 R146, [R32.64] ;  /* 0x0000000620929981 */ /* 0x0000e4000c1e1500 */
[----:B------:R-:W-:-:S04]  /*1bb0*/  IMAD.WIDE R38, R10, 0x2, R88 ;  /* 0x000000020a267825 */ /* 0x000fc800078e0258 */
[----:B------:R-:W-:Y:S01]  /*1bc0*/  IMAD.WIDE R44, R11, 0x2, R88 ;  /* 0x000000020b2c7825 */ /* 0x000fe200078e0258 */
[----:B------:R1:W4:Y:S01]  /*1bd0*/  @!P2 LDG.E.U16 R149, [R34.64] ;  /* 0x000000062295a981 */ /* 0x000322000c1e1500 */
[----:B------:R-:W-:Y:S02]  /*1be0*/  ISETP.GE.AND P1, PT, R71, UR4, PT ;  /* 0x0000000447007c0c */ /* 0x000fe4000bf26270 */
[----:B------:R-:W-:Y:S01]  /*1bf0*/  ISETP.GE.AND P2, PT, R70, UR4, PT ;  /* 0x0000000446007c0c */ /* 0x000fe2000bf46270 */
[----:B------:R5:W3:Y:S01]  /*1c00*/  @!P0 LDG.E.U16 R138, [R36.64] ;  /* 0x00000006248a8981 */ /* 0x000ae2000c1e1500 */
[----:B------:R-:W-:-:S03]  /*1c10*/  ISETP.GE.AND P0, PT, R72, UR4, PT ;  /* 0x0000000448007c0c */ /* 0x000fc6000bf06270 */
[----:B------:R1:W3:Y:S01]  /*1c20*/  @!P3 LDG.E.U16 R51, [R38.64] ;  /* 0x000000062633b981 */ /* 0x0002e2000c1e1500 */
[----:B------:R-:W-:-:S03]  /*1c30*/  ISETP.GE.AND P3, PT, R69, UR4, PT ;  /* 0x0000000445007c0c */ /* 0x000fc6000bf66270 */
[----:B------:R5:W4:Y:S01]  /*1c40*/  @!P4 LDG.E.U16 R144, [R44.64] ;  /* 0x000000062c90c981 */ /* 0x000b22000c1e1500 */
[----:B------:R-:W-:Y:S01]  /*1c50*/  ISETP.GE.AND P4, PT, R68, UR4, PT ;  /* 0x0000000444007c0c */ /* 0x000fe2000bf86270 */
[----:B0-----:R-:W-:Y:S01]  /*1c60*/  IMAD.WIDE R32, R12, 0x2, R88 ;  /* 0x000000020c207825 */ /* 0x001fe200078e0258 */
[----:B------:R-:W-:Y:S02]  /*1c70*/  PRMT R147, RZ, 0x7610, R147 ;  /* 0x00007610ff937816 */ /* 0x000fe40000000093 */
[----:B------:R-:W-:Y:S01]  /*1c80*/  PRMT R136, RZ, 0x7610, R136 ;  /* 0x00007610ff887816 */ /* 0x000fe20000000088 */
[----:B-1----:R-:W-:Y:S01]  /*1c90*/  IMAD.WIDE R34, R13, 0x2, R88 ;  /* 0x000000020d227825 */ /* 0x002fe200078e0258 */
[----:B------:R-:W-:Y:S02]  /*1ca0*/  PRMT R53, RZ, 0x7610, R53 ;  /* 0x00007610ff357816 */ /* 0x000fe40000000035 */
[----:B------:R-:W-:Y:S01]  /*1cb0*/  PRMT R142, RZ, 0x7610, R142 ;  /* 0x00007610ff8e7816 */ /* 0x000fe2000000008e */
[----:B-----5:R-:W-:Y:S01]  /*1cc0*/  IMAD.WIDE R36, R14, 0x2, R88 ;  /* 0x000000020e247825 */ /* 0x020fe200078e0258 */
[----:B------:R-:W-:Y:S01]  /*1cd0*/  PRMT R145, RZ, 0x7610, R145 ;  /* 0x00007610ff917816 */ /* 0x000fe20000000091 */
[----:B------:R0:W5:Y:S02]  /*1ce0*/  @!P0 LDG.E.U16 R147, [R32.64] ;  /* 0x0000000620938981 */ /* 0x000164000c1e1500 */
[----:B------:R-:W-:-:S04]  /*1cf0*/  IMAD.WIDE R38, R15, 0x2, R88 ;  /* 0x000000020f267825 */ /* 0x000fc800078e0258 */
[----:B------:R-:W-:Y:S01]  /*1d00*/  IMAD.WIDE R44, R16, 0x2, R88 ;  /* 0x00000002102c7825 */ /* 0x000fe200078e0258 */
[----:B------:R1:W4:Y:S01]  /*1d10*/  @!P1 LDG.E.U16 R136, [R34.64] ;  /* 0x0000000622889981 */ /* 0x000322000c1e1500 */
[----:B------:R-:W-:Y:S02]  /*1d20*/  ISETP.GE.AND P0, PT, R31, UR4, PT ;  /* 0x000000041f007c0c */ /* 0x000fe4000bf06270 */
[----:B------:R-:W-:Y:S01]  /*1d30*/  ISETP.GE.AND P1, PT, R30, UR4, PT ;  /* 0x000000041e007c0c */ /* 0x000fe2000bf26270 */
[----:B------:R0:W4:Y:S01]  /*1d40*/  @!P2 LDG.E.U16 R53, [R36.64] ;  /* 0x000000062435a981 */ /* 0x000122000c1e1500 */
[----:B------:R-:W-:-:S03]  /*1d50*/  ISETP.GE.AND P2, PT, R29, UR4, PT ;  /* 0x000000041d007c0c */ /* 0x000fc6000bf46270 */
[----:B------:R1:W5:Y:S01]  /*1d60*/  @!P3 LDG.E.U16 R142, [R38.64] ;  /* 0x00000006268eb981 */ /* 0x000362000c1e1500 */
[----:B------:R-:W-:-:S03]  /*1d70*/  ISETP.GE.AND P3, PT, R28, UR4, PT ;  /* 0x000000041c007c0c */ /* 0x000fc6000bf66270 */
[----:B------:R1:W5:Y:S01]  /*1d80*/  @!P4 LDG.E.U16 R145, [R44.64] ;  /* 0x000000062c91c981 */ /* 0x000362000c1e1500 */
[----:B------:R-:W-:Y:S01]  /*1d90*/  ISETP.GE.AND P4, PT, R27, UR4, PT ;  /* 0x000000041b007c0c */ /* 0x000fe2000bf86270 */
[----:B0-----:R-:W-:Y:S01]  /*1da0*/  IMAD.WIDE R32, R17, 0x2, R88 ;  /* 0x0000000211207825 */ /* 0x001fe200078e0258 */
[----:B------:R-:W-:Y:S02]  /*1db0*/  PRMT R54, RZ, 0x7610, R54 ;  /* 0x00007610ff367816 */ /* 0x000fe40000000036 */
[----:B------:R-:W-:Y:S01]  /*1dc0*/  PRMT R47, RZ, 0x7610, R47 ;  /* 0x00007610ff2f7816 */ /* 0x000fe2000000002f */
[----:B-1----:R-:W-:Y:S01]  /*1dd0*/  IMAD.WIDE R34, R18, 0x2, R88 ;  /* 0x0000000212227825 */ /* 0x002fe200078e0258 */
[----:B------:R-:W-:Y:S02]  /*1de0*/  PRMT R140, RZ, 0x7610, R140 ;  /* 0x00007610ff8c7816 */ /* 0x000fe4000000008c */
[----:B------:R-:W-:Y:S01]  /*1df0*/  PRMT R143, RZ, 0x7610, R143 ;  /* 0x00007610ff8f7816 */ /* 0x000fe2000000008f */
[----:B------:R-:W-:Y:S01]  /*1e00*/  IMAD.WIDE R36, R19, 0x2, R88 ;  /* 0x0000000213247825 */ /* 0x000fe200078e0258 */
[----:B------:R-:W-:Y:S01]  /*1e10*/  PRMT R52, RZ, 0x7610, R52 ;  /* 0x00007610ff347816 */ /* 0x000fe20000000034 */
[----:B------:R0:W5:Y:S02]  /*1e20*/  @!P0 LDG.E.U16 R54, [R32.64] ;  /* 0x0000000620368981 */ /* 0x000164000c1e1500 */
[----:B------:R-:W-:-:S02]  /*1e30*/  IMAD.WIDE R38, R20, 0x2, R88 ;  /* 0x0000000214267825 */ /* 0x000fc400078e0258 */
[----:B------:R1:W5:Y:S02]  /*1e40*/  @!P1 LDG.E.U16 R47, [R34.64] ;  /* 0x00000006222f9981 */ /* 0x000364000c1e1500 */
[----:B------:R-:W-:Y:S02]  /*1e50*/  IMAD.WIDE R44, R21, 0x2, R88 ;  /* 0x00000002152c7825 */ /* 0x000fe400078e0258 */
[----:B------:R0:W5:Y:S04]  /*1e60*/  @!P2 LDG.E.U16 R140, [R36.64] ;  /* 0x00000006248ca981 */ /* 0x000168000c1e1500 */
[----:B------:R0:W5:Y:S04]  /*1e70*/  @!P3 LDG.E.U16 R143, [R38.64] ;  /* 0x00000006268fb981 */ /* 0x000168000c1e1500 */
[----:B------:R1:W5:Y:S04]  /*1e80*/  @!P4 LDG.E.U16 R52, [R44.64] ;  /* 0x000000062c34c981 */ /* 0x000368000c1e1500 */
[----:B------:R-:W-:Y:S01]  /*1e90*/  BAR.SYNC.DEFER_BLOCKING 0x0 ;  /* 0x0000000000007b1d */ /* 0x000fe20000010000 */
[----:B------:R-:W-:Y:S01]  /*1ea0*/  ISETP.GE.AND P0, PT, R131, UR4, PT ;  /* 0x0000000483007c0c */ /* 0x000fe2000bf06270 */
[----:B0-----:R-:W-:Y:S01]  /*1eb0*/  IMAD.WIDE R32, R26, 0x2, R90 ;  /* 0x000000021a207825 */ /* 0x001fe200078e025a */
[----:B------:R-:W-:-:S02]  /*1ec0*/  PRMT R141, RZ, 0x7610, R141 ;  /* 0x00007610ff8d7816 */ /* 0x000fc4000000008d */
[----:B------:R-:W-:Y:S01]  /*1ed0*/  PRMT R50, RZ, 0x7610, R50 ;  /* 0x00007610ff327816 */ /* 0x000fe20000000032 */
[C---:B-1----:R-:W-:Y:S01]  /*1ee0*/  IMAD.WIDE R34, R26.reuse, 0x2, R92 ;  /* 0x000000021a227825 */ /* 0x042fe200078e025c */
[----:B------:R-:W-:Y:S02]  /*1ef0*/  PRMT R137, RZ, 0x7610, R137 ;  /* 0x00007610ff897816 */ /* 0x000fe40000000089 */
[----:B------:R-:W-:Y:S01]  /*1f00*/  PRMT R134, RZ, 0x7610, R134 ;  /* 0x00007610ff867816 */ /* 0x000fe20000000086 */
[C---:B------:R-:W-:Y:S01]  /*1f10*/  IMAD.WIDE R36, R26.reuse, 0x2, R86 ;  /* 0x000000021a247825 */ /* 0x040fe200078e0256 */
[----:B------:R-:W-:Y:S02]  /*1f20*/  PRMT R139, RZ, 0x7610, R139 ;  /* 0x00007610ff8b7816 */ /* 0x000fe4000000008b */
[----:B------:R-:W-:Y:S01]  /*1f30*/  PRMT R48, RZ, 0x7610, R48 ;  /* 0x00007610ff307816 */ /* 0x000fe20000000030 */
[----:B------:R-:W-:Y:S01]  /*1f40*/  IMAD.WIDE R38, R26, 0x2, R94 ;  /* 0x000000021a267825 */ /* 0x000fe200078e025e */
[----:B------:R-:W-:-:S02]  /*1f50*/  PRMT R135, RZ, 0x7610, R135 ;  /* 0x00007610ff877816 */ /* 0x000fc40000000087 */
[----:B------:R-:W-:Y:S01]  /*1f60*/  PRMT R55, RZ, 0x7610, R55 ;  /* 0x00007610ff377816 */ /* 0x000fe20000000037 */
[----:B------:R0:W5:Y:S04]  /*1f70*/  @!P0 LDG.E.U16 R141, [R32.64] ;  /* 0x00000006208d8981 */ /* 0x000168000c1e1500 */
[----:B------:R1:W5:Y:S01]  /*1f80*/  @!P0 LDG.E.U16 R50, [R34.64] ;  /* 0x0000000622328981 */ /* 0x000362000c1e1500 */
[----:B------:R-:W-:-:S03]  /*1f90*/  PRMT R46, RZ, 0x7610, R46 ;  /* 0x00007610ff2e7816 */ /* 0x000fc6000000002e */
[----:B------:R1:W5:Y:S01]  /*1fa0*/  @!P0 LDG.E.U16 R137, [R36.64] ;  /* 0x0000000624898981 */ /* 0x000362000c1e1500 */
[C---:B0-----:R-:W-:Y:S01]  /*1fb0*/  IMAD.WIDE R32, R26.reuse, 0x2, R80 ;  /* 0x000000021a207825 */ /* 0x041fe200078e0250 */
[----:B------:R-:W-:Y:S02]  /*1fc0*/  PRMT R151, RZ, 0x7610, R151 ;  /* 0x00007610ff977816 */ /* 0x000fe40000000097 */
[----:B------:R0:W5:Y:S01]  /*1fd0*/  @!P0 LDG.E.U16 R134, [R38.64] ;  /* 0x0000000626868981 */ /* 0x000162000c1e1500 */
[C---:B-1----:R-:W-:Y:S01]  /*1fe0*/  IMAD.WIDE R34, R26.reuse, 0x2, R82 ;  /* 0x000000021a227825 */ /* 0x042fe200078e0252 */
[----:B------:R-:W-:Y:S02]  /*1ff0*/  PRMT R153, RZ, 0x7610, R153 ;  /* 0x00007610ff997816 */ /* 0x000fe40000000099 */
[----:B------:R1:W5:Y:S01]  /*2000*/  @!P0 LDG.E.U16 R139, [R32.64] ;  /* 0x00000006208b8981 */ /* 0x000362000c1e1500 */
[----:B------:R-:W-:-:S03]  /*2010*/  IMAD.WIDE R36, R26, 0x2, R76 ;  /* 0x000000021a247825 */ /* 0x000fc600078e024c */
[----:B------:R1:W5:Y:S01]  /*2020*/  @!P0 LDG.E.U16 R48, [R34.64] ;  /* 0x0000000622308981 */ /* 0x000362000c1e1500 */
[C---:B0-----:R-:W-:Y:S01]  /*2030*/  IMAD.WIDE R38, R26.reuse, 0x2, R78 ;  /* 0x000000021a267825 */ /* 0x041fe200078e024e */
[----:B------:R-:W-:Y:S02]  /*2040*/  PRMT R152, RZ, 0x7610, R152 ;  /* 0x00007610ff987816 */ /* 0x000fe40000000098 */
[----:B------:R0:W5:Y:S01]  /*2050*/  @!P0 LDG.E.U16 R135, [R36.64] ;  /* 0x0000000624878981 */ /* 0x000162000c1e1500 */
[C---:B------:R-:W-:Y:S01]  /*2060*/  IMAD.WIDE R44, R26.reuse, 0x2, R84 ;  /* 0x000000021a2c7825 */ /* 0x040fe200078e0254 */
[----:B------:R-:W-:Y:S02]  /*2070*/  PRMT R155, RZ, 0x7610, R155 ;  /* 0x00007610ff9b7816 */ /* 0x000fe4000000009b */
[----:B------:R0:W5:Y:S01]  /*2080*/  @!P0 LDG.E.U16 R55, [R38.64] ;  /* 0x0000000626378981 */ /* 0x000162000c1e1500 */
[----:B-1----:R-:W-:Y:S01]  /*2090*/  IMAD.WIDE R32, R26, 0x2, R100 ;  /* 0x000000021a207825 */ /* 0x002fe200078e0264 */
[----:B------:R-:W-:-:S02]  /*20a0*/  PRMT R148, RZ, 0x7610, R148 ;  /* 0x00007610ff947816 */ /* 0x000fc40000000094 */
[----:B------:R1:W5:Y:S01]  /*20b0*/  @!P0 LDG.E.U16 R46, [R44.64] ;  /* 0x000000062c2e8981 */ /* 0x000362000c1e1500 */
[C---:B------:R-:W-:Y:S01]  /*20c0*/  IMAD.WIDE R34, R26.reuse, 0x2, R98 ;  /* 0x000000021a227825 */ /* 0x040fe200078e0262 */
[----:B------:R-:W-:Y:S02]  /*20d0*/  PRMT R150, RZ, 0x7610, R150 ;  /* 0x00007610ff967816 */ /* 0x000fe40000000096 */
[----:B------:R1:W5:Y:S01]  /*20e0*/  @!P0 LDG.E.U16 R151, [R32.64] ;  /* 0x0000000620978981 */ /* 0x000362000c1e1500 */
[----:B------:R-:W-:Y:S01]  /*20f0*/  PRMT R154, RZ, 0x7610, R154 ;  /* 0x00007610ff9a7816 */ /* 0x000fe2000000009a */
[C---:B0-----:R-:W-:Y:S02]  /*2100*/  IMAD.WIDE R36, R26.reuse, 0x2, R96 ;  /* 0x000000021a247825 */ /* 0x041fe400078e0260 */
[----:B------:R0:W5:Y:S02]  /*2110*/  @!P0 LDG.E.U16 R153, [R34.64] ;  /* 0x0000000622998981 */ /* 0x000164000c1e1500 */
[----:B------:R-:W-:-:S02]  /*2120*/  IMAD.WIDE R38, R26, 0x2, R106 ;  /* 0x000000021a267825 */ /* 0x000fc400078e026a */
[----:B------:R-:W5:Y:S02]  /*2130*/  @!P0 LDG.E.U16 R152, [R36.64] ;  /* 0x0000000624988981 */ /* 0x000f64000c1e1500 */
[C---:B-1----:R-:W-:Y:S02]  /*2140*/  IMAD.WIDE R44, R26.reuse, 0x2, R104 ;  /* 0x000000021a2c7825 */ /* 0x042fe400078e0268 */
[----:B------:R-:W5:Y:S02]  /*2150*/  @!P0 LDG.E.U16 R155, [R38.64] ;  /* 0x00000006269b8981 */ /* 0x000f64000c1e1500 */
[C---:B------:R-:W-:Y:S02]  /*2160*/  IMAD.WIDE R32, R26.reuse, 0x2, R102 ;  /* 0x000000021a207825 */ /* 0x040fe400078e0266 */
[----:B------:R-:W5:Y:S02]  /*2170*/  @!P0 LDG.E.U16 R148, [R44.64] ;  /* 0x000000062c948981 */ /* 0x000f64000c1e1500 */
[----:B0-----:R-:W-:-:S02]  /*2180*/  IMAD.WIDE R34, R26, 0x2, R108 ;  /* 0x000000021a227825 */ /* 0x001fc400078e026c */
[----:B------:R-:W5:Y:S04]  /*2190*/  @!P0 LDG.E.U16 R150, [R32.64] ;  /* 0x0000000620968981 */ /* 0x000f68000c1e1500 */
[----:B------:R-:W5:Y:S01]  /*21a0*/  @!P0 LDG.E.U16 R154, [R34.64] ;  /* 0x00000006229a8981 */ /* 0x000f62000c1e1500 */
[----:B------:R-:W-:-:S04]  /*21b0*/  IADD3 R6, R6, -0x1, RZ ;  /* 0xffffffff06067810 */ /* 0x000fc80007ffe0ff */
[----:B------:R-:W-:Y:S01]  /*21c0*/  ISETP.NE.U32.AND P0, PT, R6, RZ, PT ;  /* 0x000000ff0600720c */ /* 0x000fe20003f05070 */
[----:B------:R-:W-:Y:S01]  /*21d0*/  UIADD3 UR4, UR4, -0x20, URZ ;  /* 0xffffffe004047890 */ /* 0x000fe2000fffe03f */
[----:B--2---:R-:W-:Y:S04]  /*21e0*/  STS.U16 [R24], R49 ;  /* 0x0000003118007388 */ /* 0x004fe80000000400 */
[----:B---3--:R-:W-:Y:S04]  /*21f0*/  STS.U16 [R24+0x200], R51 ;  /* 0x0002003318007388 */ /* 0x008fe80000000400 */
[----:B----4-:R-:W-:Y:S04]  /*2200*/  STS.U16 [R24+0x400], R53 ;  /* 0x0004003518007388 */ /* 0x010fe80000000400 */
[----:B-----5:R-:W-:Y:S04]  /*2210*/  STS.U16 [R24+0x600], R47 ;  /* 0x0006002f18007388 */ /* 0x020fe80000000400 */
[----:B------:R-:W-:Y:S04]  /*2220*/  STS.U16 [R5+0x80], R146 ;  /* 0x0000809205007388 */ /* 0x000fe80000000400 */
        /* <DEDUP_REMOVED lines=27> */
[----:B------:R-:W-:Y:S06]  /*23e0*/  BAR.SYNC.DEFER_BLOCKING 0x0 ;  /* 0x0000000000007b1d */ /* 0x000fec0000010000 */
[----:B------:R-:W-:Y:S04]  /*23f0*/  LDSM.16.MT88.4 R52, [R112] ;  /* 0x000000007034783b */ /* 0x000fe80000004200 */
[----:B------:R-:W0:Y:S04]  /*2400*/  LDSM.16.M88.4 R36, [R2+0x800] ;  /* 0x000800000224783b */ /* 0x000e280000000200 */
[----:B------:R-:W1:Y:S04]  /*2410*/  LDSM.16.M88.4 R32, [R2+0xc00] ;  /* 0x000c00000220783b */ /* 0x000e680000000200 */
[----:B------:R-:W2:Y:S04]  /*2420*/  LDSM.16.MT88.4 R48, [R0] ;  /* 0x000000000030783b */ /* 0x000ea80000004200 */
[----:B------:R-:W3:Y:S01]  /*2430*/  LDSM.16.MT88.4 R44, [R112+0x400] ;  /* 0x00040000702c783b */ /* 0x000ee20000004200 */
[C---:B0-----:R-:W-:Y:S08]  /*2440*/  HMMA.16816.F32 R64, R52.reuse, R36, R64 ;  /* 0x000000243440723c */ /* 0x041ff00000001840 */
[----:B-1----:R-:W-:Y:S01]  /*2450*/  HMMA.16816.F32 R60, R52, R32, R60 ;  /* 0x00000020343c723c */ /* 0x002fe2000000183c */
[----:B------:R-:W0:Y:S07]  /*2460*/  LDSM.16.MT88.4 R52, [R0+0x400] ;  /* 0x000400000034783b */ /* 0x000e2e0000004200 */
[C---:B--2---:R-:W-:Y:S08]  /*2470*/  HMMA.16816.F32 R56, R48.reuse, R36, R56 ;  /* 0x000000243038723c */ /* 0x044ff00000001838 */
[----:B------:R-:W-:Y:S01]  /*2480*/  HMMA.16816.F32 R40, R48, R32, R40 ;  /* 0x000000203028723c */ /* 0x000fe20000001828 */
[----:B------:R-:W-:-:S04]  /*2490*/  IMAD.WIDE R108, R23, 0x2, R108 ;  /* 0x00000002176c7825 */ /* 0x000fc800078e026c */
[----:B------:R-:W-:-:S03]  /*24a0*/  IMAD.WIDE R106, R23, 0x2, R106 ;  /* 0x00000002176a7825 */ /* 0x000fc600078e026a */
[----:B---3--:R-:W-:Y:S01]  /*24b0*/  HMMA.16816.F32 R64, R44, R38, R64 ;  /* 0x000000262c40723c */ /* 0x008fe20000001840 */
[----:B------:R-:W-:-:S04]  /*24c0*/  IMAD.WIDE R96, R23, 0x2, R96 ;  /* 0x0000000217607825 */ /* 0x000fc800078e0260 */
[----:B------:R-:W-:-:S03]  /*24d0*/  IMAD.WIDE R98, R23, 0x2, R98 ;  /* 0x0000000217627825 */ /* 0x000fc600078e0262 */
[----:B------:R-:W-:Y:S01]  /*24e0*/  HMMA.16816.F32 R60, R44, R34, R60 ;  /* 0x000000222c3c723c */ /* 0x000fe2000000183c */
[----:B------:R-:W-:-:S04]  /*24f0*/  IMAD.WIDE R102, R23, 0x2, R102 ;  /* 0x0000000217667825 */ /* 0x000fc800078e0266 */
[----:B------:R-:W-:-:S03]  /*2500*/  IMAD.WIDE R100, R23, 0x2, R100 ;  /* 0x0000000217647825 */ /* 0x000fc600078e0264 */
[----:B0-----:R-:W-:Y:S01]  /*2510*/  HMMA.16816.F32 R56, R52, R38, R56 ;  /* 0x000000263438723c */ /* 0x001fe20000001838 */
[----:B------:R-:W-:-:S04]  /*2520*/  IMAD.WIDE R84, R23, 0x2, R84 ;  /* 0x0000000217547825 */ /* 0x000fc800078e0254 */
[----:B------:R-:W-:-:S03]  /*2530*/  IMAD.WIDE R78, R23, 0x2, R78 ;  /* 0x00000002174e7825 */ /* 0x000fc600078e024e */
[----:B------:R-:W-:Y:S01]  /*2540*/  HMMA.16816.F32 R40, R52, R34, R40 ;  /* 0x000000223428723c */ /* 0x000fe20000001828 */
[----:B------:R-:W-:-:S04]  /*2550*/  IMAD.WIDE R104, R23, 0x2, R104 ;  /* 0x0000000217687825 */ /* 0x000fc800078e0268 */
[----:B------:R-:W-:-:S04]  /*2560*/  IMAD.WIDE R76, R23, 0x2, R76 ;  /* 0x00000002174c7825 */ /* 0x000fc800078e024c */
[----:B------:R-:W-:-:S04]  /*2570*/  IMAD.WIDE R82, R23, 0x2, R82 ;  /* 0x0000000217527825 */ /* 0x000fc800078e0252 */
[----:B------:R-:W-:-:S04]  /*2580*/  IMAD.WIDE R80, R23, 0x2, R80 ;  /* 0x0000000217507825 */ /* 0x000fc800078e0250 */
[----:B------:R-:W-:-:S04]  /*2590*/  IMAD.WIDE R94, R23, 0x2, R94 ;  /* 0x00000002175e7825 */ /* 0x000fc800078e025e */
[----:B------:R-:W-:-:S04]  /*25a0*/  IMAD.WIDE R86, R23, 0x2, R86 ;  /* 0x0000000217567825 */ /* 0x000fc800078e0256 */
[----:B------:R-:W-:-:S04]  /*25b0*/  IMAD.WIDE R92, R23, 0x2, R92 ;  /* 0x00000002175c7825 */ /* 0x000fc800078e025c */
[----:B------:R-:W-:-:S04]  /*25c0*/  IMAD.WIDE R90, R23, 0x2, R90 ;  /* 0x00000002175a7825 */ /* 0x000fc800078e025a */
[----:B------:R-:W-:Y:S01]  /*25d0*/  IMAD.WIDE R88, R22, 0x2, R88 ;  /* 0x0000000216587825 */ /* 0x000fe200078e0258 */
[----:B------:R-:W-:Y:S05]  /*25e0*/  @P0 BRA `(.L_x_1) ;  /* 0xfffff4a000000947 */ /* 0x000fea000383ffff */
[----:B------:R-:W-:Y:S02]  /*25f0*/  F2FP.PACK_AB R43, R43, R59 ;  /* 0x0000003b2b2b723e */ /* 0x000fe400000000ff */
[----:B------:R-:W-:Y:S02]  /*2600*/  F2FP.PACK_AB R42, R42, R58 ;  /* 0x0000003a2a2a723e */ /* 0x000fe400000000ff */
[----:B------:R-:W-:Y:S02]  /*2610*/  F2FP.PACK_AB R41, R41, R57 ;  /* 0x000000392929723e */ /* 0x000fe400000000ff */
[----:B------:R-:W-:Y:S02]  /*2620*/  F2FP.PACK_AB R40, R40, R56 ;  /* 0x000000382828723e */ /* 0x000fe400000000ff */
[----:B------:R-:W-:Y:S02]  /*2630*/  F2FP.PACK_AB R63, R63, R67 ;  /* 0x000000433f3f723e */ /* 0x000fe400000000ff */
[----:B------:R-:W-:-:S02]  /*2640*/  F2FP.PACK_AB R62, R62, R66 ;  /* 0x000000423e3e723e */ /* 0x000fc400000000ff */
[----:B------:R-:W-:Y:S02]  /*2650*/  F2FP.PACK_AB R61, R61, R65 ;  /* 0x000000413d3d723e */ /* 0x000fe400000000ff */
[----:B------:R-:W-:Y:S02]  /*2660*/  F2FP.PACK_AB R60, R60, R64 ;  /* 0x000000403c3c723e */ /* 0x000fe400000000ff */
.L_x_0:
[----:B------:R-:W-:Y:S01]  /*2670*/  BAR.SYNC.DEFER_BLOCKING 0x0 ;  /* 0x0000000000007b1d */ /* 0x000fe20000010000 */
[C---:B------:R-:W-:Y:S01]  /*2680*/  IMAD.SHL.U32 R2, R133.reuse, 0x10, RZ ;  /* 0x0000001085027824 */ /* 0x040fe200078e00ff */
[----:B------:R-:W-:Y:S01]  /*2690*/  LOP3.LUT R133, R133, 0x18, RZ, 0xc0, !PT ;  /* 0x0000001885857812 */ /* 0x000fe200078ec0ff */
[----:B------:R-:W-:Y:S01]  /*26a0*/  IMAD R131, R130, 0x2, R131 ;  /* 0x0000000282837824 */ /* 0x000fe200078e0283 */
[----:B------:R-:W-:Y:S02]  /*26b0*/  ISETP.GE.AND P0, PT, R113, c[0x0][0x178], PT ;  /* 0x00005e0071007a0c */ /* 0x000fe40003f06270 */
[----:B------:R-:W-:Y:S01]  /*26c0*/  LOP3.LUT R4, R2, 0x70, RZ, 0xc0, !PT ;  /* 0x0000007002047812 */ /* 0x000fe200078ec0ff */
[----:B------:R-:W-:Y:S01]  /*26d0*/  IMAD.SHL.U32 R0, R131, 0x4, RZ ;  /* 0x0000000483007824 */ /* 0x000fe200078e00ff */
[----:B------:R-:W-:-:S02]  /*26e0*/  ISETP.LT.AND P1, PT, R129, c[0x0][0x17c], !P0 ;  /* 0x00005f0081007a0c */ /* 0x000fc40004721270 */
[----:B------:R-:W-:Y:S01]  /*26f0*/  ISETP.LT.AND P4, PT, R128, c[0x0][0x17c], !P0 ;  /* 0x00005f0080007a0c */ /* 0x000fe20004781270 */
[C---:B------:R-:W-:Y:S01]  /*2700*/  IMAD R4, R133.reuse, 0x40, R4 ;  /* 0x0000004085047824 */ /* 0x040fe200078e0204 */
[----:B------:R-:W-:Y:S01]  /*2710*/  LOP3.LUT R2, R0, 0x4, RZ, 0x3c, !PT ;  /* 0x0000000400027812 */ /* 0x000fe200078e3cff */
[----:B------:R-:W-:Y:S01]  /*2720*/  IMAD R128, R128, c[0x0][0x198], RZ ;  /* 0x0000660080807a24 */ /* 0x000fe200078e02ff */
[C---:B------:R-:W-:Y:S02]  /*2730*/  LOP3.LUT R3, R0.reuse, 0x8, RZ, 0x3c, !PT ;  /* 0x0000000800037812 */ /* 0x040fe400078e3cff */
[----:B------:R-:W-:Y:S02]  /*2740*/  LEA.HI R133, R133, R4, RZ, 0x1f ;  /* 0x0000000485857211 */ /* 0x000fe400078ff8ff */
[----:B------:R-:W-:Y:S01]  /*2750*/  LOP3.LUT R4, R0, 0xc, RZ, 0x3c, !PT ;  /* 0x0000000c00047812 */ /* 0x000fe200078e3cff */
[----:B------:R-:W-:Y:S01]  /*2760*/  IMAD R0, R113, c[0x0][0x194], RZ ;  /* 0x0000650071007a24 */ /* 0x000fe200078e02ff */
[----:B------:R-:W-:Y:S01]  /*2770*/  ISETP.LT.AND P3, PT, R127, c[0x0][0x17c], !P0 ;  /* 0x00005f007f007a0c */ /* 0x000fe20004761270 */
[----:B------:R-:W-:-:S02]  /*2780*/  IMAD R133, R130, 0x4, R133 ;  /* 0x0000000482857824 */ /* 0x000fc400078e0285 */
[----:B------:R-:W-:Y:S01]  /*2790*/  IMAD R127, R127, c[0x0][0x198], RZ ;  /* 0x000066007f7f7a24 */ /* 0x000fe200078e02ff */
[----:B------:R-:W-:Y:S01]  /*27a0*/  STS [R131.X4], R60 ;  /* 0x0000003c83007388 */ /* 0x000fe20000004800 */
[C---:B------:R-:W-:Y:S02]  /*27b0*/  LEA R12, P2, R0.reuse, c[0x0][0x170], 0x1 ;  /* 0x00005c00000c7a11 */ /* 0x040fe400078408ff */
[C---:B------:R-:W-:Y:S01]  /*27c0*/  LOP3.LUT R6, R133.reuse, 0x4, RZ, 0x3c, !PT ;  /* 0x0000000485067812 */ /* 0x040fe200078e3cff */
[----:B------:R-:W-:Y:S01]  /*27d0*/  STS [R131.X4+0x80], R61 ;  /* 0x0000803d83007388 */ /* 0x000fe20000004800 */
[C---:B------:R-:W-:Y:S02]  /*27e0*/  LOP3.LUT R10, R133.reuse, 0x8, RZ, 0x3c, !PT ;  /* 0x00000008850a7812 */ /* 0x040fe400078e3cff */
[----:B------:R-:W-:Y:S01]  /*27f0*/  LOP3.LUT R11, R133, 0xc, RZ, 0x3c, !PT ;  /* 0x0000000c850b7812 */ /* 0x000fe200078e3cff */
[----:B------:R-:W-:Y:S01]  /*2800*/  STS [R2+0x200], R62 ;  /* 0x0002003e02007388 */ /* 0x000fe20000000800 */
[----:B------:R-:W-:Y:S01]  /*2810*/  LEA.HI.X.SX32 R14, R0, c[0x0][0x174], 0x1, P2 ;  /* 0x00005d00000e7a11 */ /* 0x000fe200010f0eff */
[----:B------:R-:W-:-:S02]  /*2820*/  IMAD R0, R116, c[0x0][0x198], RZ ;  /* 0x0000660074007a24 */ /* 0x000fc400078e02ff */
[----:B------:R-:W-:Y:S04]  /*2830*/  STS [R2+0x280], R63 ;  /* 0x0002803f02007388 */ /* 0x000fe80000000800 */
[----:B------:R-:W-:Y:S04]  /*2840*/  STS [R3+0x400], R40 ;  /* 0x0004002803007388 */ /* 0x000fe80000000800 */
[----:B------:R0:W-:Y:S04]  /*2850*/  STS [R3+0x480], R41 ;  /* 0x0004802903007388 */ /* 0x0001e80000000800 */
[----:B------:R-:W-:Y:S04]  /*2860*/  STS [R4+0x600], R42 ;  /* 0x0006002a04007388 */ /* 0x000fe80000000800 */
[----:B------:R1:W-:Y:S01]  /*2870*/  STS [R4+0x680], R43 ;  /* 0x0006802b04007388 */ /* 0x0003e20000000800 */
[----:B0-----:R-:W-:-:S03]  /*2880*/  IMAD R3, R129, c[0x0][0x198], RZ ;  /* 0x0000660081037a24 */ /* 0x001fc600078e02ff */
[----:B------:R-:W-:Y:S02]  /*2890*/  BAR.SYNC.DEFER_BLOCKING 0x0 ;  /* 0x0000000000007b1d */ /* 0x000fe40000010000 */
[----:B------:R-:W-:-:S04]  /*28a0*/  LEA R2, P2, R3, R12, 0x1 ;  /* 0x0000000c03027211 */ /* 0x000fc800078408ff */
[----:B------:R-:W-:Y:S02]  /*28b0*/  LEA.HI.X.SX32 R3, R3, R14, 0x1, P2 ;  /* 0x0000000e03037211 */ /* 0x000fe400010f0eff */
[----:B-1----:R-:W-:-:S04]  /*28c0*/  LEA R4, P2, R128, R12, 0x1 ;  /* 0x0000000c80047211 */ /* 0x002fc800078408ff */
[----:B------:R-:W-:Y:S02]  /*28d0*/  LEA.HI.X.SX32 R5, R128, R14, 0x1, P2 ;  /* 0x0000000e80057211 */ /* 0x000fe400010f0eff */
[C---:B------:R-:W-:Y:S01]  /*28e0*/  ISETP.LT.AND P2, PT, R125.reuse, c[0x0][0x17c], !P0 ;  /* 0x00005f007d007a0c */ /* 0x040fe20004741270 */
[----:B------:R-:W-:-:S05]  /*28f0*/  IMAD R125, R125, c[0x0][0x198], RZ ;  /* 0x000066007d7d7a24 */ /* 0x000fca00078e02ff */
[C---:B------:R-:W-:Y:S01]  /*2900*/  LEA R8, P5, R125.reuse, R12, 0x1 ;  /* 0x0000000c7d087211 */ /* 0x040fe200078a08ff */
[----:B------:R-:W0:Y:S03]  /*2910*/  LDS R13, [R133] ;  /* 0x00000000850d7984 */ /* 0x000e260000000800 */
[----:B------:R-:W-:Y:S01]  /*2920*/  LEA.HI.X.SX32 R9, R125, R14, 0x1, P5 ;  /* 0x0000000e7d097211 */ /* 0x000fe200028f0eff */
[----:B------:R-:W1:Y:S04]  /*2930*/  LDS R15, [R6] ;  /* 0x00000000060f7984 */ /* 0x000e680000000800 */
[----:B------:R-:W2:Y:S04]  /*2940*/  LDS R19, [R10] ;  /* 0x000000000a137984 */ /* 0x000ea80000000800 */
[----:B------:R-:W3:Y:S04]  /*2950*/  LDS R23, [R11] ;  /* 0x000000000b177984 */ /* 0x000ee80000000800 */
[----:B------:R-:W4:Y:S04]  /*2960*/  LDS R133, [R133+0x100] ;  /* 0x0001000085857984 */ /* 0x000f280000000800 */
[----:B------:R5:W2:Y:S04]  /*2970*/  LDS R17, [R6+0x100] ;  /* 0x0001000006117984 */ /* 0x000aa80000000800 */
[----:B------:R-:W3:Y:S04]  /*2980*/  LDS R21, [R10+0x100] ;  /* 0x000100000a157984 */ /* 0x000ee80000000800 */
[----:B------:R-:W4:Y:S04]  /*2990*/  LDS R25, [R11+0x100] ;  /* 0x000100000b197984 */ /* 0x000f280000000800 */
[----:B0-----:R0:W-:Y:S01]  /*29a0*/  @P1 STG.E.U16 [R2.64], R13 ;  /* 0x0000000d02001986 */ /* 0x0011e2000c101506 */
[C---:B------:R-:W-:Y:S01]  /*29b0*/  ISETP.LT.AND P1, PT, R126.reuse, c[0x0][0x17c], !P0 ;  /* 0x00005f007e007a0c */ /* 0x040fe20004721270 */
[----:B------:R-:W-:-:S02]  /*29c0*/  IMAD R126, R126, c[0x0][0x198], RZ ;  /* 0x000066007e7e7a24 */ /* 0x000fc400078e02ff */
[----:B-1----:R1:W-:Y:S03]  /*29d0*/  @P4 STG.E.U16 [R4.64], R15 ;  /* 0x0000000f04004986 */ /* 0x0023e6000c101506 */
[----:B-----5:R-:W-:-:S04]  /*29e0*/  LEA R6, P4, R126, R12, 0x1 ;  /* 0x0000000c7e067211 */ /* 0x020fc800078808ff */
[----:B------:R-:W-:Y:S02]  /*29f0*/  LEA.HI.X.SX32 R7, R126, R14, 0x1, P4 ;  /* 0x0000000e7e077211 */ /* 0x000fe400020f0eff */
[----:B0-----:R-:W-:Y:S02]  /*2a00*/  LEA R2, P6, R127, R12, 0x1 ;  /* 0x0000000c7f027211 */ /* 0x001fe400078c08ff */
[C---:B------:R-:W-:Y:S01]  /*2a10*/  ISETP.LT.AND P4, PT, R121.reuse, c[0x0][0x17c], !P0 ;  /* 0x00005f0079007a0c */ /* 0x040fe20004781270 */
[----:B------:R-:W-:Y:S01]  /*2a20*/  IMAD R121, R121, c[0x0][0x198], RZ ;  /* 0x0000660079797a24 */ /* 0x000fe200078e02ff */
[----:B------:R-:W-:Y:S02]  /*2a30*/  LEA.HI.X.SX32 R3, R127, R14, 0x1, P6 ;  /* 0x0000000e7f037211 */ /* 0x000fe400030f0eff */
[C---:B------:R-:W-:Y:S01]  /*2a40*/  ISETP.LT.AND P6, PT, R124.reuse, c[0x0][0x17c], !P0 ;  /* 0x00005f007c007a0c */ /* 0x040fe200047c1270 */
[----:B------:R-:W-:Y:S01]  /*2a50*/  IMAD R124, R124, c[0x0][0x198], RZ ;  /* 0x000066007c7c7a24 */ /* 0x000fe200078e02ff */
[----:B------:R-:W-:Y:S01]  /*2a60*/  PRMT R13, R13, 0x7632, R13 ;  /* 0x000076320d0d7816 */ /* 0x000fe2000000000d */
[----:B--2---:R0:W-:Y:S01]  /*2a70*/  @P3 STG.E.U16 [R2.64], R19 ;  /* 0x0000001302003986 */ /* 0x0041e2000c101506 */
[----:B-1----:R-:W-:-:S02]  /*2a80*/  PRMT R15, R15, 0x7632, R15 ;  /* 0x000076320f0f7816 */ /* 0x002fc4000000000f */
[C---:B------:R-:W-:Y:S01]  /*2a90*/  LEA R10, P3, R124.reuse, R12, 0x1 ;  /* 0x0000000c7c0a7211 */ /* 0x040fe200078608ff */
[----:B---3--:R1:W-:Y:S03]  /*2aa0*/  @P1 STG.E.U16 [R6.64], R23 ;  /* 0x0000001706001986 */ /* 0x0083e6000c101506 */
[----:B------:R-:W-:Y:S01]  /*2ab0*/  LEA.HI.X.SX32 R11, R124, R14, 0x1, P3 ;  /* 0x0000000e7c0b7211 */ /* 0x000fe200018f0eff */
[----:B----4-:R-:W-:Y:S01]  /*2ac0*/  @P2 STG.E.U16 [R8.64], R133 ;  /* 0x0000008508002986 */ /* 0x010fe2000c101506 */
[C---:B------:R-:W-:Y:S01]  /*2ad0*/  ISETP.LT.AND P3, PT, R123.reuse, c[0x0][0x17c], !P0 ;  /* 0x00005f007b007a0c */ /* 0x040fe20004761270 */
[----:B------:R-:W-:Y:S01]  /*2ae0*/  IMAD R123, R123, c[0x0][0x198], RZ ;  /* 0x000066007b7b7a24 */ /* 0x000fe200078e02ff */
[C---:B------:R-:W-:Y:S01]  /*2af0*/  ISETP.LT.AND P2, PT, R122.reuse, c[0x0][0x17c], !P0 ;  /* 0x00005f007a007a0c */ /* 0x040fe20004741270 */
[----:B------:R-:W-:Y:S01]  /*2b00*/  IMAD R122, R122, c[0x0][0x198], RZ ;  /* 0x000066007a7a7a24 */ /* 0x000fe200078e02ff */
[----:B------:R2:W-:Y:S01]  /*2b10*/  @P6 STG.E.U16 [R10.64], R17 ;  /* 0x000000110a006986 */ /* 0x0005e2000c101506 */
[----:B0-----:R-:W-:-:S02]  /*2b20*/  PRMT R19, R19, 0x7632, R19 ;  /* 0x0000763213137816 */ /* 0x001fc40000000013 */
[CC--:B------:R-:W-:Y:S02]  /*2b30*/  LEA R4, P1, R123.reuse, R12.reuse, 0x1 ;  /* 0x0000000c7b047211 */ /* 0x0c0fe400078208ff */
[----:B------:R-:W-:Y:S02]  /*2b40*/  LEA R2, P5, R122, R12, 0x1 ;  /* 0x0000000c7a027211 */ /* 0x000fe400078a08ff */
[----:B------:R-:W-:Y:S02]  /*2b50*/  LEA.HI.X.SX32 R5, R123, R14, 0x1, P1 ;  /* 0x0000000e7b057211 */ /* 0x000fe400008f0eff */
[C---:B------:R-:W-:Y:S01]  /*2b60*/  ISETP.LT.AND P1, PT, R120.reuse, c[0x0][0x17c], !P0 ;  /* 0x00005f0078007a0c */ /* 0x040fe20004721270 */
[----:B------:R-:W-:Y:S01]  /*2b70*/  IMAD R120, R120, c[0x0][0x198], RZ ;  /* 0x0000660078787a24 */ /* 0x000fe200078e02ff */
[----:B-1----:R-:W-:Y:S01]  /*2b80*/  LEA R6, P6, R121, R12, 0x1 ;  /* 0x0000000c79067211 */ /* 0x002fe200078c08ff */
[----:B------:R0:W-:Y:S01]  /*2b90*/  @P3 STG.E.U16 [R4.64], R21 ;  /* 0x0000001504003986 */ /* 0x0001e2000c101506 */
[-C--:B------:R-:W-:Y:S01]  /*2ba0*/  LEA.HI.X.SX32 R3, R122, R14.reuse, 0x1, P5 ;  /* 0x0000000e7a037211 */ /* 0x080fe200028f0eff */
[----:B--2---:R-:W-:Y:S01]  /*2bb0*/  IMAD R11, R115, c[0x0][0x198], RZ ;  /* 0x00006600730b7a24 */ /* 0x004fe200078e02ff */
[----:B------:R-:W-:-:S02]  /*2bc0*/  LEA.HI.X.SX32 R7, R121, R14, 0x1, P6 ;  /* 0x0000000e79077211 */ /* 0x000fc400030f0eff */
[C---:B------:R-:W-:Y:S01]  /*2bd0*/  LEA R8, P3, R120.reuse, R12, 0x1 ;  /* 0x0000000c78087211 */ /* 0x040fe200078608ff */
[----:B------:R1:W-:Y:S01]  /*2be0*/  @P2 STG.E.U16 [R2.64], R25 ;  /* 0x0000001902002986 */ /* 0x0003e2000c101506 */
[C---:B------:R-:W-:Y:S01]  /*2bf0*/  ISETP.LT.AND P5, PT, R119.reuse, c[0x0][0x17c], !P0 ;  /* 0x00005f0077007a0c */ /* 0x040fe200047a1270 */
[----:B------:R-:W-:Y:S01]  /*2c00*/  IMAD R119, R119, c[0x0][0x198], RZ ;  /* 0x0000660077777a24 */ /* 0x000fe200078e02ff */
[----:B------:R-:W-:Y:S01]  /*2c10*/  LEA.HI.X.SX32 R9, R120, R14, 0x1, P3 ;  /* 0x0000000e78097211 */ /* 0x000fe200018f0eff */
[----:B------:R2:W-:Y:S01]  /*2c20*/  @P4 STG.E.U16 [R6.64], R13 ;  /* 0x0000000d06004986 */ /* 0x0005e2000c101506 */
[C---:B------:R-:W-:Y:S01]  /*2c30*/  ISETP.LT.AND P4, PT, R118.reuse, c[0x0][0x17c], !P0 ;  /* 0x00005f0076007a0c */ /* 0x040fe20004781270 */
[----:B------:R-:W-:Y:S01]  /*2c40*/  IMAD R118, R118, c[0x0][0x198], RZ ;  /* 0x0000660076767a24 */ /* 0x000fe200078e02ff */
[C---:B------:R-:W-:Y:S01]  /*2c50*/  ISETP.LT.AND P3, PT, R117.reuse, c[0x0][0x17c], !P0 ;  /* 0x00005f0075007a0c */ /* 0x040fe20004761270 */
[----:B------:R3:W-:Y:S01]  /*2c60*/  @P1 STG.E.U16 [R8.64], R15 ;  /* 0x0000000f08001986 */ /* 0x0007e2000c101506 */
[----:B------:R-:W-:Y:S01]  /*2c70*/  IMAD R117, R117, c[0x0][0x198], RZ ;  /* 0x0000660075757a24 */ /* 0x000fe200078e02ff */
[----:B------:R-:W-:-:S02]  /*2c80*/  PRMT R23, R23, 0x7632, R23 ;  /* 0x0000763217177816 */ /* 0x000fc40000000017 */
[-C--:B0-----:R-:W-:Y:S02]  /*2c90*/  LEA R4, P1, R118, R12.reuse, 0x1 ;  /* 0x0000000c76047211 */ /* 0x081fe400078208ff */
[-C--:B-1----:R-:W-:Y:S02]  /*2ca0*/  LEA R2, P6, R119, R12.reuse, 0x1 ;  /* 0x0000000c77027211 */ /* 0x082fe400078c08ff */
[----:B--2---:R-:W-:Y:S01]  /*2cb0*/  LEA R6, P2, R117, R12, 0x1 ;  /* 0x0000000c75067211 */ /* 0x004fe200078408ff */
[----:B------:R-:W-:Y:S01]  /*2cc0*/  IMAD R13, R114, c[0x0][0x198], RZ ;  /* 0x00006600720d7a24 */ /* 0x000fe200078e02ff */
[----:B------:R-:W-:Y:S02]  /*2cd0*/  LEA.HI.X.SX32 R5, R118, R14, 0x1, P1 ;  /* 0x0000000e76057211 */ /* 0x000fe400008f0eff */
[----:B------:R-:W-:Y:S02]  /*2ce0*/  LEA R10, P1, R11, R12, 0x1 ;  /* 0x0000000c0b0a7211 */ /* 0x000fe400078208ff */
[----:B------:R-:W-:-:S02]  /*2cf0*/  LEA.HI.X.SX32 R7, R117, R14, 0x1, P2 ;  /* 0x0000000e75077211 */ /* 0x000fc400010f0eff */
[----:B------:R-:W-:Y:S02]  /*2d00*/  ISETP.LT.AND P2, PT, R116, c[0x0][0x17c], !P0 ;  /* 0x00005f0074007a0c */ /* 0x000fe40004741270 */
[-C--:B------:R-:W-:Y:S02]  /*2d10*/  LEA.HI.X.SX32 R11, R11, R14.reuse, 0x1, P1 ;  /* 0x0000000e0b0b7211 */ /* 0x080fe400008f0eff */
[----:B------:R-:W-:Y:S02]  /*2d20*/  LEA.HI.X.SX32 R3, R119, R14, 0x1, P6 ;  /* 0x0000000e77037211 */ /* 0x000fe400030f0eff */
[----:B------:R-:W-:Y:S02]  /*2d30*/  ISETP.LT.AND P1, PT, R115, c[0x0][0x17c], !P0 ;  /* 0x00005f0073007a0c */ /* 0x000fe40004721270 */
[----:B------:R-:W-:Y:S01]  /*2d40*/  ISETP.LT.AND P0, PT, R114, c[0x0][0x17c], !P0 ;  /* 0x00005f0072007a0c */ /* 0x000fe20004701270 */
[----:B------:R0:W-:Y:S01]  /*2d50*/  @P5 STG.E.U16 [R2.64], R19 ;  /* 0x0000001302005986 */ /* 0x0001e2000c101506 */
[----:B---3--:R-:W-:-:S02]  /*2d60*/  LEA R8, P6, R0, R12, 0x1 ;  /* 0x0000000c00087211 */ /* 0x008fc400078c08ff */
[----:B------:R-:W-:Y:S01]  /*2d70*/  PRMT R17, R17, 0x7632, R17 ;  /* 0x0000763211117816 */ /* 0x000fe20000000011 */
[----:B------:R1:W-:Y:S01]  /*2d80*/  @P4 STG.E.U16 [R4.64], R23 ;  /* 0x0000001704004986 */ /* 0x0003e2000c101506 */
[----:B------:R-:W-:Y:S02]  /*2d90*/  LEA.HI.X.SX32 R9, R0, R14, 0x1, P6 ;  /* 0x0000000e00097211 */ /* 0x000fe400030f0eff */
[----:B------:R-:W-:-:S04]  /*2da0*/  LEA R12, P6, R13, R12, 0x1 ;  /* 0x0000000c0d0c7211 */ /* 0x000fc800078c08ff */
[----:B------:R-:W-:Y:S02]  /*2db0*/  LEA.HI.X.SX32 R13, R13, R14, 0x1, P6 ;  /* 0x0000000e0d0d7211 */ /* 0x000fe400030f0eff */
[----:B0-----:R-:W-:Y:S02]  /*2dc0*/  PRMT R3, R133, 0x7632, R3 ;  /* 0x0000763285037816 */ /* 0x001fe40000000003 */
[----:B-1----:R-:W-:-:S03]  /*2dd0*/  PRMT R5, R21, 0x7632, R5 ;  /* 0x0000763215057816 */ /* 0x002fc60000000005 */
[----:B------:R0:W-:Y:S04]  /*2de0*/  @P3 STG.E.U16 [R6.64], R3 ;  /* 0x0000000306003986 */ /* 0x0001e8000c101506 */
[----:B------:R0:W-:Y:S04]  /*2df0*/  @P2 STG.E.U16 [R8.64], R17 ;  /* 0x0000001108002986 */ /* 0x0001e8000c101506 */
[----:B------:R0:W-:Y:S01]  /*2e00*/  @P1 STG.E.U16 [R10.64], R5 ;  /* 0x000000050a001986 */ /* 0x0001e2000c101506 */
[----:B------:R-:W-:Y:S05]  /*2e10*/  @!P0 EXIT ;  /* 0x000000000000894d */ /* 0x000fea0003800000 */
[----:B0-----:R-:W-:-:S05]  /*2e20*/  PRMT R6, R25, 0x7632, R6 ;  /* 0x0000763219067816 */ /* 0x001fca0000000006 */
[----:B------:R-:W-:Y:S01]  /*2e30*/  STG.E.U16 [R12.64], R6 ;  /* 0x000000060c007986 */ /* 0x000fe2000c101506 */
[----:B------:R-:W-:Y:S05]  /*2e40*/  EXIT ;  /* 0x000000000000794d */ /* 0x000fea0003800000 */
.L_x_2:
[----:B------:R-:W-:-:S00]  /*2e50*/  BRA `(.L_x_2) ;  /* 0xfffffff000007947 */ /* 0x000fc0000383ffff */
[----:B------:R-:W-:-:S00]  /*2e60*/  NOP ;  /* 0x0000000000007918 */ /* 0x000fc00000000000 */
        /* <DEDUP_REMOVED lines=9> */
.L_x_3:


//--------------------- .nv.shared.matmul_kernel  --------------------------
	.section	.nv.shared.matmul_kernel,"aw",@nobits
	.sectionflags	@""
	.align	16
